//
// Generated by NVIDIA NVVM Compiler
//
// Compiler Build ID: CL-36424714
// Cuda compilation tools, release 13.0, V13.0.88
// Based on NVVM 20.0.0
//

.version 9.0
.target sm_100
.address_size 64

	// .globl	_Z11init_matrixPfii
.global .align 4 .b8 precalc_xorwow_matrix[102400];
.global .align 4 .b8 precalc_xorwow_offset_matrix[102400];
.global .align 4 .b8 mrg32k3aM1[2304];
.global .align 4 .b8 mrg32k3aM2[2304];
.global .align 4 .b8 mrg32k3aM1SubSeq[2016];
.global .align 4 .b8 mrg32k3aM2SubSeq[2016];
.global .align 4 .b8 mrg32k3aM1Seq[2304];
.global .align 4 .b8 mrg32k3aM2Seq[2304];
.const .align 8 .b8 __cr_lgamma_table[72];

.visible .entry _Z11init_matrixPfii(
	.param .u64 .ptr .align 1 _Z11init_matrixPfii_param_0,
	.param .u32 _Z11init_matrixPfii_param_1,
	.param .u32 _Z11init_matrixPfii_param_2
)
{
	.local .align 8 .b8 	__local_depot0[48];
	.reg .b64 	%SP;
	.reg .b64 	%SPL;
	.reg .pred 	%p<69>;
	.reg .b32 	%r<1220>;
	.reg .b32 	%f<35>;
	.reg .b64 	%rd<27>;

	mov.u64 	%SPL, __local_depot0;
	ld.param.u64 	%rd10, [_Z11init_matrixPfii_param_0];
	ld.param.u32 	%r542, [_Z11init_matrixPfii_param_1];
	ld.param.u32 	%r543, [_Z11init_matrixPfii_param_2];
	mov.u32 	%r545, %ctaid.x;
	mov.u32 	%r546, %ntid.x;
	mov.u32 	%r547, %tid.x;
	mad.lo.s32 	%r1, %r545, %r546, %r547;
	mov.u32 	%r548, %ctaid.y;
	mov.u32 	%r549, %ntid.y;
	mov.u32 	%r550, %tid.y;
	mad.lo.s32 	%r551, %r548, %r549, %r550;
	setp.ge.s32 	%p1, %r1, %r542;
	setp.ge.s32 	%p2, %r551, %r543;
	or.pred  	%p3, %p1, %p2;
	@%p3 bra 	$L__BB0_117;
	add.u64 	%rd1, %SPL, 0;
	mad.lo.s32 	%r555, %r542, %r1, %r551;
	cvt.s64.s32 	%rd2, %r555;
	mov.b32 	%r954, 1969363375;
	mov.b32 	%r556, 1207773362;
	st.local.v2.u32 	[%rd1], {%r556, %r954};
	mov.b32 	%r557, -123459836;
	mov.b32 	%r953, 2073827711;
	st.local.v2.u32 	[%rd1+8], {%r953, %r557};
	mov.b32 	%r950, 1851689907;
	mov.b32 	%r558, -589760388;
	st.local.v2.u32 	[%rd1+16], {%r558, %r950};
	setp.eq.s32 	%p4, %r555, 0;
	@%p4 bra 	$L__BB0_116;
	mov.b32 	%r937, 0;
	mov.b32 	%r954, 1969363375;
	mov.b32 	%r953, 2073827711;
	mov.b32 	%r950, 1851689907;
	mov.u64 	%rd13, precalc_xorwow_matrix;
	mov.u64 	%rd26, %rd2;
$L__BB0_3:
	mov.u64 	%rd3, %rd26;
	and.b64  	%rd4, %rd3, 3;
	setp.eq.s64 	%p5, %rd4, 0;
	@%p5 bra 	$L__BB0_115;
	mul.wide.u32 	%rd12, %r937, 3200;
	add.s64 	%rd5, %rd13, %rd12;
	mov.b32 	%r950, 0;
	mov.u32 	%r951, %r950;
	mov.u32 	%r952, %r950;
	mov.u32 	%r953, %r950;
	mov.u32 	%r954, %r950;
	mov.u32 	%r943, %r950;
$L__BB0_5:
	mul.wide.u32 	%rd14, %r943, 4;
	add.s64 	%rd15, %rd1, %rd14;
	ld.local.u32 	%r13, [%rd15+4];
	shl.b32 	%r14, %r943, 5;
	mov.b32 	%r949, 0;
$L__BB0_6:
	.pragma "nounroll";
	shr.u32 	%r565, %r13, %r949;
	and.b32  	%r566, %r565, 1;
	setp.eq.b32 	%p6, %r566, 1;
	not.pred 	%p7, %p6;
	add.s32 	%r567, %r14, %r949;
	mul.lo.s32 	%r568, %r567, 5;
	mul.wide.u32 	%rd16, %r568, 4;
	add.s64 	%rd6, %rd5, %rd16;
	@%p7 bra 	$L__BB0_8;
	ld.global.u32 	%r569, [%rd6];
	xor.b32  	%r954, %r954, %r569;
	ld.global.u32 	%r570, [%rd6+4];
	xor.b32  	%r953, %r953, %r570;
	ld.global.u32 	%r571, [%rd6+8];
	xor.b32  	%r952, %r952, %r571;
	ld.global.u32 	%r572, [%rd6+12];
	xor.b32  	%r951, %r951, %r572;
	ld.global.u32 	%r573, [%rd6+16];
	xor.b32  	%r950, %r950, %r573;
$L__BB0_8:
	and.b32  	%r575, %r565, 2;
	setp.eq.s32 	%p8, %r575, 0;
	@%p8 bra 	$L__BB0_10;
	ld.global.u32 	%r576, [%rd6+20];
	xor.b32  	%r954, %r954, %r576;
	ld.global.u32 	%r577, [%rd6+24];
	xor.b32  	%r953, %r953, %r577;
	ld.global.u32 	%r578, [%rd6+28];
	xor.b32  	%r952, %r952, %r578;
	ld.global.u32 	%r579, [%rd6+32];
	xor.b32  	%r951, %r951, %r579;
	ld.global.u32 	%r580, [%rd6+36];
	xor.b32  	%r950, %r950, %r580;
$L__BB0_10:
	and.b32  	%r582, %r565, 4;
	setp.eq.s32 	%p9, %r582, 0;
	@%p9 bra 	$L__BB0_12;
	ld.global.u32 	%r583, [%rd6+40];
	xor.b32  	%r954, %r954, %r583;
	ld.global.u32 	%r584, [%rd6+44];
	xor.b32  	%r953, %r953, %r584;
	ld.global.u32 	%r585, [%rd6+48];
	xor.b32  	%r952, %r952, %r585;
	ld.global.u32 	%r586, [%rd6+52];
	xor.b32  	%r951, %r951, %r586;
	ld.global.u32 	%r587, [%rd6+56];
	xor.b32  	%r950, %r950, %r587;
$L__BB0_12:
	and.b32  	%r589, %r565, 8;
	setp.eq.s32 	%p10, %r589, 0;
	@%p10 bra 	$L__BB0_14;
	ld.global.u32 	%r590, [%rd6+60];
	xor.b32  	%r954, %r954, %r590;
	ld.global.u32 	%r591, [%rd6+64];
	xor.b32  	%r953, %r953, %r591;
	ld.global.u32 	%r592, [%rd6+68];
	xor.b32  	%r952, %r952, %r592;
	ld.global.u32 	%r593, [%rd6+72];
	xor.b32  	%r951, %r951, %r593;
	ld.global.u32 	%r594, [%rd6+76];
	xor.b32  	%r950, %r950, %r594;
$L__BB0_14:
	and.b32  	%r596, %r565, 16;
	setp.eq.s32 	%p11, %r596, 0;
	@%p11 bra 	$L__BB0_16;
	ld.global.u32 	%r597, [%rd6+80];
	xor.b32  	%r954, %r954, %r597;
	ld.global.u32 	%r598, [%rd6+84];
	xor.b32  	%r953, %r953, %r598;
	ld.global.u32 	%r599, [%rd6+88];
	xor.b32  	%r952, %r952, %r599;
	ld.global.u32 	%r600, [%rd6+92];
	xor.b32  	%r951, %r951, %r600;
	ld.global.u32 	%r601, [%rd6+96];
	xor.b32  	%r950, %r950, %r601;
$L__BB0_16:
	and.b32  	%r603, %r565, 32;
	setp.eq.s32 	%p12, %r603, 0;
	@%p12 bra 	$L__BB0_18;
	ld.global.u32 	%r604, [%rd6+100];
	xor.b32  	%r954, %r954, %r604;
	ld.global.u32 	%r605, [%rd6+104];
	xor.b32  	%r953, %r953, %r605;
	ld.global.u32 	%r606, [%rd6+108];
	xor.b32  	%r952, %r952, %r606;
	ld.global.u32 	%r607, [%rd6+112];
	xor.b32  	%r951, %r951, %r607;
	ld.global.u32 	%r608, [%rd6+116];
	xor.b32  	%r950, %r950, %r608;
$L__BB0_18:
	and.b32  	%r610, %r565, 64;
	setp.eq.s32 	%p13, %r610, 0;
	@%p13 bra 	$L__BB0_20;
	ld.global.u32 	%r611, [%rd6+120];
	xor.b32  	%r954, %r954, %r611;
	ld.global.u32 	%r612, [%rd6+124];
	xor.b32  	%r953, %r953, %r612;
	ld.global.u32 	%r613, [%rd6+128];
	xor.b32  	%r952, %r952, %r613;
	ld.global.u32 	%r614, [%rd6+132];
	xor.b32  	%r951, %r951, %r614;
	ld.global.u32 	%r615, [%rd6+136];
	xor.b32  	%r950, %r950, %r615;
$L__BB0_20:
	and.b32  	%r617, %r565, 128;
	setp.eq.s32 	%p14, %r617, 0;
	@%p14 bra 	$L__BB0_22;
	ld.global.u32 	%r618, [%rd6+140];
	xor.b32  	%r954, %r954, %r618;
	ld.global.u32 	%r619, [%rd6+144];
	xor.b32  	%r953, %r953, %r619;
	ld.global.u32 	%r620, [%rd6+148];
	xor.b32  	%r952, %r952, %r620;
	ld.global.u32 	%r621, [%rd6+152];
	xor.b32  	%r951, %r951, %r621;
	ld.global.u32 	%r622, [%rd6+156];
	xor.b32  	%r950, %r950, %r622;
$L__BB0_22:
	and.b32  	%r624, %r565, 256;
	setp.eq.s32 	%p15, %r624, 0;
	@%p15 bra 	$L__BB0_24;
	ld.global.u32 	%r625, [%rd6+160];
	xor.b32  	%r954, %r954, %r625;
	ld.global.u32 	%r626, [%rd6+164];
	xor.b32  	%r953, %r953, %r626;
	ld.global.u32 	%r627, [%rd6+168];
	xor.b32  	%r952, %r952, %r627;
	ld.global.u32 	%r628, [%rd6+172];
	xor.b32  	%r951, %r951, %r628;
	ld.global.u32 	%r629, [%rd6+176];
	xor.b32  	%r950, %r950, %r629;
$L__BB0_24:
	and.b32  	%r631, %r565, 512;
	setp.eq.s32 	%p16, %r631, 0;
	@%p16 bra 	$L__BB0_26;
	ld.global.u32 	%r632, [%rd6+180];
	xor.b32  	%r954, %r954, %r632;
	ld.global.u32 	%r633, [%rd6+184];
	xor.b32  	%r953, %r953, %r633;
	ld.global.u32 	%r634, [%rd6+188];
	xor.b32  	%r952, %r952, %r634;
	ld.global.u32 	%r635, [%rd6+192];
	xor.b32  	%r951, %r951, %r635;
	ld.global.u32 	%r636, [%rd6+196];
	xor.b32  	%r950, %r950, %r636;
$L__BB0_26:
	and.b32  	%r638, %r565, 1024;
	setp.eq.s32 	%p17, %r638, 0;
	@%p17 bra 	$L__BB0_28;
	ld.global.u32 	%r639, [%rd6+200];
	xor.b32  	%r954, %r954, %r639;
	ld.global.u32 	%r640, [%rd6+204];
	xor.b32  	%r953, %r953, %r640;
	ld.global.u32 	%r641, [%rd6+208];
	xor.b32  	%r952, %r952, %r641;
	ld.global.u32 	%r642, [%rd6+212];
	xor.b32  	%r951, %r951, %r642;
	ld.global.u32 	%r643, [%rd6+216];
	xor.b32  	%r950, %r950, %r643;
$L__BB0_28:
	and.b32  	%r645, %r565, 2048;
	setp.eq.s32 	%p18, %r645, 0;
	@%p18 bra 	$L__BB0_30;
	ld.global.u32 	%r646, [%rd6+220];
	xor.b32  	%r954, %r954, %r646;
	ld.global.u32 	%r647, [%rd6+224];
	xor.b32  	%r953, %r953, %r647;
	ld.global.u32 	%r648, [%rd6+228];
	xor.b32  	%r952, %r952, %r648;
	ld.global.u32 	%r649, [%rd6+232];
	xor.b32  	%r951, %r951, %r649;
	ld.global.u32 	%r650, [%rd6+236];
	xor.b32  	%r950, %r950, %r650;
$L__BB0_30:
	and.b32  	%r652, %r565, 4096;
	setp.eq.s32 	%p19, %r652, 0;
	@%p19 bra 	$L__BB0_32;
	ld.global.u32 	%r653, [%rd6+240];
	xor.b32  	%r954, %r954, %r653;
	ld.global.u32 	%r654, [%rd6+244];
	xor.b32  	%r953, %r953, %r654;
	ld.global.u32 	%r655, [%rd6+248];
	xor.b32  	%r952, %r952, %r655;
	ld.global.u32 	%r656, [%rd6+252];
	xor.b32  	%r951, %r951, %r656;
	ld.global.u32 	%r657, [%rd6+256];
	xor.b32  	%r950, %r950, %r657;
$L__BB0_32:
	and.b32  	%r659, %r565, 8192;
	setp.eq.s32 	%p20, %r659, 0;
	@%p20 bra 	$L__BB0_34;
	ld.global.u32 	%r660, [%rd6+260];
	xor.b32  	%r954, %r954, %r660;
	ld.global.u32 	%r661, [%rd6+264];
	xor.b32  	%r953, %r953, %r661;
	ld.global.u32 	%r662, [%rd6+268];
	xor.b32  	%r952, %r952, %r662;
	ld.global.u32 	%r663, [%rd6+272];
	xor.b32  	%r951, %r951, %r663;
	ld.global.u32 	%r664, [%rd6+276];
	xor.b32  	%r950, %r950, %r664;
$L__BB0_34:
	and.b32  	%r666, %r565, 16384;
	setp.eq.s32 	%p21, %r666, 0;
	@%p21 bra 	$L__BB0_36;
	ld.global.u32 	%r667, [%rd6+280];
	xor.b32  	%r954, %r954, %r667;
	ld.global.u32 	%r668, [%rd6+284];
	xor.b32  	%r953, %r953, %r668;
	ld.global.u32 	%r669, [%rd6+288];
	xor.b32  	%r952, %r952, %r669;
	ld.global.u32 	%r670, [%rd6+292];
	xor.b32  	%r951, %r951, %r670;
	ld.global.u32 	%r671, [%rd6+296];
	xor.b32  	%r950, %r950, %r671;
$L__BB0_36:
	and.b32  	%r673, %r565, 32768;
	setp.eq.s32 	%p22, %r673, 0;
	@%p22 bra 	$L__BB0_38;
	ld.global.u32 	%r674, [%rd6+300];
	xor.b32  	%r954, %r954, %r674;
	ld.global.u32 	%r675, [%rd6+304];
	xor.b32  	%r953, %r953, %r675;
	ld.global.u32 	%r676, [%rd6+308];
	xor.b32  	%r952, %r952, %r676;
	ld.global.u32 	%r677, [%rd6+312];
	xor.b32  	%r951, %r951, %r677;
	ld.global.u32 	%r678, [%rd6+316];
	xor.b32  	%r950, %r950, %r678;
$L__BB0_38:
	add.s32 	%r949, %r949, 16;
	setp.ne.s32 	%p23, %r949, 32;
	@%p23 bra 	$L__BB0_6;
	mad.lo.s32 	%r679, %r943, -31, %r14;
	add.s32 	%r943, %r679, 1;
	setp.ne.s32 	%p24, %r943, 5;
	@%p24 bra 	$L__BB0_5;
	st.local.u32 	[%rd1+4], %r954;
	st.local.v2.u32 	[%rd1+8], {%r953, %r952};
	st.local.v2.u32 	[%rd1+16], {%r951, %r950};
	setp.eq.s64 	%p25, %rd4, 1;
	@%p25 bra 	$L__BB0_115;
	mov.b32 	%r950, 0;
	mov.u32 	%r1043, %r950;
	mov.u32 	%r1044, %r950;
	mov.u32 	%r953, %r950;
	mov.u32 	%r954, %r950;
	mov.u32 	%r1035, %r950;
$L__BB0_42:
	mul.wide.u32 	%rd17, %r1035, 4;
	add.s64 	%rd18, %rd1, %rd17;
	ld.local.u32 	%r189, [%rd18+4];
	shl.b32 	%r190, %r1035, 5;
	mov.b32 	%r1041, 0;
$L__BB0_43:
	.pragma "nounroll";
	shr.u32 	%r682, %r189, %r1041;
	and.b32  	%r683, %r682, 1;
	setp.eq.b32 	%p26, %r683, 1;
	not.pred 	%p27, %p26;
	add.s32 	%r684, %r190, %r1041;
	mul.lo.s32 	%r685, %r684, 5;
	mul.wide.u32 	%rd19, %r685, 4;
	add.s64 	%rd7, %rd5, %rd19;
	@%p27 bra 	$L__BB0_45;
	ld.global.u32 	%r686, [%rd7];
	xor.b32  	%r954, %r954, %r686;
	ld.global.u32 	%r687, [%rd7+4];
	xor.b32  	%r953, %r953, %r687;
	ld.global.u32 	%r688, [%rd7+8];
	xor.b32  	%r1044, %r1044, %r688;
	ld.global.u32 	%r689, [%rd7+12];
	xor.b32  	%r1043, %r1043, %r689;
	ld.global.u32 	%r690, [%rd7+16];
	xor.b32  	%r950, %r950, %r690;
$L__BB0_45:
	and.b32  	%r692, %r682, 2;
	setp.eq.s32 	%p28, %r692, 0;
	@%p28 bra 	$L__BB0_47;
	ld.global.u32 	%r693, [%rd7+20];
	xor.b32  	%r954, %r954, %r693;
	ld.global.u32 	%r694, [%rd7+24];
	xor.b32  	%r953, %r953, %r694;
	ld.global.u32 	%r695, [%rd7+28];
	xor.b32  	%r1044, %r1044, %r695;
	ld.global.u32 	%r696, [%rd7+32];
	xor.b32  	%r1043, %r1043, %r696;
	ld.global.u32 	%r697, [%rd7+36];
	xor.b32  	%r950, %r950, %r697;
$L__BB0_47:
	and.b32  	%r699, %r682, 4;
	setp.eq.s32 	%p29, %r699, 0;
	@%p29 bra 	$L__BB0_49;
	ld.global.u32 	%r700, [%rd7+40];
	xor.b32  	%r954, %r954, %r700;
	ld.global.u32 	%r701, [%rd7+44];
	xor.b32  	%r953, %r953, %r701;
	ld.global.u32 	%r702, [%rd7+48];
	xor.b32  	%r1044, %r1044, %r702;
	ld.global.u32 	%r703, [%rd7+52];
	xor.b32  	%r1043, %r1043, %r703;
	ld.global.u32 	%r704, [%rd7+56];
	xor.b32  	%r950, %r950, %r704;
$L__BB0_49:
	and.b32  	%r706, %r682, 8;
	setp.eq.s32 	%p30, %r706, 0;
	@%p30 bra 	$L__BB0_51;
	ld.global.u32 	%r707, [%rd7+60];
	xor.b32  	%r954, %r954, %r707;
	ld.global.u32 	%r708, [%rd7+64];
	xor.b32  	%r953, %r953, %r708;
	ld.global.u32 	%r709, [%rd7+68];
	xor.b32  	%r1044, %r1044, %r709;
	ld.global.u32 	%r710, [%rd7+72];
	xor.b32  	%r1043, %r1043, %r710;
	ld.global.u32 	%r711, [%rd7+76];
	xor.b32  	%r950, %r950, %r711;
$L__BB0_51:
	and.b32  	%r713, %r682, 16;
	setp.eq.s32 	%p31, %r713, 0;
	@%p31 bra 	$L__BB0_53;
	ld.global.u32 	%r714, [%rd7+80];
	xor.b32  	%r954, %r954, %r714;
	ld.global.u32 	%r715, [%rd7+84];
	xor.b32  	%r953, %r953, %r715;
	ld.global.u32 	%r716, [%rd7+88];
	xor.b32  	%r1044, %r1044, %r716;
	ld.global.u32 	%r717, [%rd7+92];
	xor.b32  	%r1043, %r1043, %r717;
	ld.global.u32 	%r718, [%rd7+96];
	xor.b32  	%r950, %r950, %r718;
$L__BB0_53:
	and.b32  	%r720, %r682, 32;
	setp.eq.s32 	%p32, %r720, 0;
	@%p32 bra 	$L__BB0_55;
	ld.global.u32 	%r721, [%rd7+100];
	xor.b32  	%r954, %r954, %r721;
	ld.global.u32 	%r722, [%rd7+104];
	xor.b32  	%r953, %r953, %r722;
	ld.global.u32 	%r723, [%rd7+108];
	xor.b32  	%r1044, %r1044, %r723;
	ld.global.u32 	%r724, [%rd7+112];
	xor.b32  	%r1043, %r1043, %r724;
	ld.global.u32 	%r725, [%rd7+116];
	xor.b32  	%r950, %r950, %r725;
$L__BB0_55:
	and.b32  	%r727, %r682, 64;
	setp.eq.s32 	%p33, %r727, 0;
	@%p33 bra 	$L__BB0_57;
	ld.global.u32 	%r728, [%rd7+120];
	xor.b32  	%r954, %r954, %r728;
	ld.global.u32 	%r729, [%rd7+124];
	xor.b32  	%r953, %r953, %r729;
	ld.global.u32 	%r730, [%rd7+128];
	xor.b32  	%r1044, %r1044, %r730;
	ld.global.u32 	%r731, [%rd7+132];
	xor.b32  	%r1043, %r1043, %r731;
	ld.global.u32 	%r732, [%rd7+136];
	xor.b32  	%r950, %r950, %r732;
$L__BB0_57:
	and.b32  	%r734, %r682, 128;
	setp.eq.s32 	%p34, %r734, 0;
	@%p34 bra 	$L__BB0_59;
	ld.global.u32 	%r735, [%rd7+140];
	xor.b32  	%r954, %r954, %r735;
	ld.global.u32 	%r736, [%rd7+144];
	xor.b32  	%r953, %r953, %r736;
	ld.global.u32 	%r737, [%rd7+148];
	xor.b32  	%r1044, %r1044, %r737;
	ld.global.u32 	%r738, [%rd7+152];
	xor.b32  	%r1043, %r1043, %r738;
	ld.global.u32 	%r739, [%rd7+156];
	xor.b32  	%r950, %r950, %r739;
$L__BB0_59:
	and.b32  	%r741, %r682, 256;
	setp.eq.s32 	%p35, %r741, 0;
	@%p35 bra 	$L__BB0_61;
	ld.global.u32 	%r742, [%rd7+160];
	xor.b32  	%r954, %r954, %r742;
	ld.global.u32 	%r743, [%rd7+164];
	xor.b32  	%r953, %r953, %r743;
	ld.global.u32 	%r744, [%rd7+168];
	xor.b32  	%r1044, %r1044, %r744;
	ld.global.u32 	%r745, [%rd7+172];
	xor.b32  	%r1043, %r1043, %r745;
	ld.global.u32 	%r746, [%rd7+176];
	xor.b32  	%r950, %r950, %r746;
$L__BB0_61:
	and.b32  	%r748, %r682, 512;
	setp.eq.s32 	%p36, %r748, 0;
	@%p36 bra 	$L__BB0_63;
	ld.global.u32 	%r749, [%rd7+180];
	xor.b32  	%r954, %r954, %r749;
	ld.global.u32 	%r750, [%rd7+184];
	xor.b32  	%r953, %r953, %r750;
	ld.global.u32 	%r751, [%rd7+188];
	xor.b32  	%r1044, %r1044, %r751;
	ld.global.u32 	%r752, [%rd7+192];
	xor.b32  	%r1043, %r1043, %r752;
	ld.global.u32 	%r753, [%rd7+196];
	xor.b32  	%r950, %r950, %r753;
$L__BB0_63:
	and.b32  	%r755, %r682, 1024;
	setp.eq.s32 	%p37, %r755, 0;
	@%p37 bra 	$L__BB0_65;
	ld.global.u32 	%r756, [%rd7+200];
	xor.b32  	%r954, %r954, %r756;
	ld.global.u32 	%r757, [%rd7+204];
	xor.b32  	%r953, %r953, %r757;
	ld.global.u32 	%r758, [%rd7+208];
	xor.b32  	%r1044, %r1044, %r758;
	ld.global.u32 	%r759, [%rd7+212];
	xor.b32  	%r1043, %r1043, %r759;
	ld.global.u32 	%r760, [%rd7+216];
	xor.b32  	%r950, %r950, %r760;
$L__BB0_65:
	and.b32  	%r762, %r682, 2048;
	setp.eq.s32 	%p38, %r762, 0;
	@%p38 bra 	$L__BB0_67;
	ld.global.u32 	%r763, [%rd7+220];
	xor.b32  	%r954, %r954, %r763;
	ld.global.u32 	%r764, [%rd7+224];
	xor.b32  	%r953, %r953, %r764;
	ld.global.u32 	%r765, [%rd7+228];
	xor.b32  	%r1044, %r1044, %r765;
	ld.global.u32 	%r766, [%rd7+232];
	xor.b32  	%r1043, %r1043, %r766;
	ld.global.u32 	%r767, [%rd7+236];
	xor.b32  	%r950, %r950, %r767;
$L__BB0_67:
	and.b32  	%r769, %r682, 4096;
	setp.eq.s32 	%p39, %r769, 0;
	@%p39 bra 	$L__BB0_69;
	ld.global.u32 	%r770, [%rd7+240];
	xor.b32  	%r954, %r954, %r770;
	ld.global.u32 	%r771, [%rd7+244];
	xor.b32  	%r953, %r953, %r771;
	ld.global.u32 	%r772, [%rd7+248];
	xor.b32  	%r1044, %r1044, %r772;
	ld.global.u32 	%r773, [%rd7+252];
	xor.b32  	%r1043, %r1043, %r773;
	ld.global.u32 	%r774, [%rd7+256];
	xor.b32  	%r950, %r950, %r774;
$L__BB0_69:
	and.b32  	%r776, %r682, 8192;
	setp.eq.s32 	%p40, %r776, 0;
	@%p40 bra 	$L__BB0_71;
	ld.global.u32 	%r777, [%rd7+260];
	xor.b32  	%r954, %r954, %r777;
	ld.global.u32 	%r778, [%rd7+264];
	xor.b32  	%r953, %r953, %r778;
	ld.global.u32 	%r779, [%rd7+268];
	xor.b32  	%r1044, %r1044, %r779;
	ld.global.u32 	%r780, [%rd7+272];
	xor.b32  	%r1043, %r1043, %r780;
	ld.global.u32 	%r781, [%rd7+276];
	xor.b32  	%r950, %r950, %r781;
$L__BB0_71:
	and.b32  	%r783, %r682, 16384;
	setp.eq.s32 	%p41, %r783, 0;
	@%p41 bra 	$L__BB0_73;
	ld.global.u32 	%r784, [%rd7+280];
	xor.b32  	%r954, %r954, %r784;
	ld.global.u32 	%r785, [%rd7+284];
	xor.b32  	%r953, %r953, %r785;
	ld.global.u32 	%r786, [%rd7+288];
	xor.b32  	%r1044, %r1044, %r786;
	ld.global.u32 	%r787, [%rd7+292];
	xor.b32  	%r1043, %r1043, %r787;
	ld.global.u32 	%r788, [%rd7+296];
	xor.b32  	%r950, %r950, %r788;
$L__BB0_73:
	and.b32  	%r790, %r682, 32768;
	setp.eq.s32 	%p42, %r790, 0;
	@%p42 bra 	$L__BB0_75;
	ld.global.u32 	%r791, [%rd7+300];
	xor.b32  	%r954, %r954, %r791;
	ld.global.u32 	%r792, [%rd7+304];
	xor.b32  	%r953, %r953, %r792;
	ld.global.u32 	%r793, [%rd7+308];
	xor.b32  	%r1044, %r1044, %r793;
	ld.global.u32 	%r794, [%rd7+312];
	xor.b32  	%r1043, %r1043, %r794;
	ld.global.u32 	%r795, [%rd7+316];
	xor.b32  	%r950, %r950, %r795;
$L__BB0_75:
	add.s32 	%r1041, %r1041, 16;
	setp.ne.s32 	%p43, %r1041, 32;
	@%p43 bra 	$L__BB0_43;
	mad.lo.s32 	%r796, %r1035, -31, %r190;
	add.s32 	%r1035, %r796, 1;
	setp.ne.s32 	%p44, %r1035, 5;
	@%p44 bra 	$L__BB0_42;
	st.local.u32 	[%rd1+4], %r954;
	st.local.v2.u32 	[%rd1+8], {%r953, %r1044};
	st.local.v2.u32 	[%rd1+16], {%r1043, %r950};
	setp.ne.s64 	%p45, %rd4, 3;
	@%p45 bra 	$L__BB0_115;
	mov.b32 	%r950, 0;
	mov.u32 	%r1135, %r950;
	mov.u32 	%r1136, %r950;
	mov.u32 	%r953, %r950;
	mov.u32 	%r954, %r950;
	mov.u32 	%r1127, %r950;
$L__BB0_79:
	mul.wide.u32 	%rd20, %r1127, 4;
	add.s64 	%rd21, %rd1, %rd20;
	ld.local.u32 	%r365, [%rd21+4];
	shl.b32 	%r366, %r1127, 5;
	mov.b32 	%r1133, 0;
$L__BB0_80:
	.pragma "nounroll";
	shr.u32 	%r799, %r365, %r1133;
	and.b32  	%r800, %r799, 1;
	setp.eq.b32 	%p46, %r800, 1;
	not.pred 	%p47, %p46;
	add.s32 	%r801, %r366, %r1133;
	mul.lo.s32 	%r802, %r801, 5;
	mul.wide.u32 	%rd22, %r802, 4;
	add.s64 	%rd8, %rd5, %rd22;
	@%p47 bra 	$L__BB0_82;
	ld.global.u32 	%r803, [%rd8];
	xor.b32  	%r954, %r954, %r803;
	ld.global.u32 	%r804, [%rd8+4];
	xor.b32  	%r953, %r953, %r804;
	ld.global.u32 	%r805, [%rd8+8];
	xor.b32  	%r1136, %r1136, %r805;
	ld.global.u32 	%r806, [%rd8+12];
	xor.b32  	%r1135, %r1135, %r806;
	ld.global.u32 	%r807, [%rd8+16];
	xor.b32  	%r950, %r950, %r807;
$L__BB0_82:
	and.b32  	%r809, %r799, 2;
	setp.eq.s32 	%p48, %r809, 0;
	@%p48 bra 	$L__BB0_84;
	ld.global.u32 	%r810, [%rd8+20];
	xor.b32  	%r954, %r954, %r810;
	ld.global.u32 	%r811, [%rd8+24];
	xor.b32  	%r953, %r953, %r811;
	ld.global.u32 	%r812, [%rd8+28];
	xor.b32  	%r1136, %r1136, %r812;
	ld.global.u32 	%r813, [%rd8+32];
	xor.b32  	%r1135, %r1135, %r813;
	ld.global.u32 	%r814, [%rd8+36];
	xor.b32  	%r950, %r950, %r814;
$L__BB0_84:
	and.b32  	%r816, %r799, 4;
	setp.eq.s32 	%p49, %r816, 0;
	@%p49 bra 	$L__BB0_86;
	ld.global.u32 	%r817, [%rd8+40];
	xor.b32  	%r954, %r954, %r817;
	ld.global.u32 	%r818, [%rd8+44];
	xor.b32  	%r953, %r953, %r818;
	ld.global.u32 	%r819, [%rd8+48];
	xor.b32  	%r1136, %r1136, %r819;
	ld.global.u32 	%r820, [%rd8+52];
	xor.b32  	%r1135, %r1135, %r820;
	ld.global.u32 	%r821, [%rd8+56];
	xor.b32  	%r950, %r950, %r821;
$L__BB0_86:
	and.b32  	%r823, %r799, 8;
	setp.eq.s32 	%p50, %r823, 0;
	@%p50 bra 	$L__BB0_88;
	ld.global.u32 	%r824, [%rd8+60];
	xor.b32  	%r954, %r954, %r824;
	ld.global.u32 	%r825, [%rd8+64];
	xor.b32  	%r953, %r953, %r825;
	ld.global.u32 	%r826, [%rd8+68];
	xor.b32  	%r1136, %r1136, %r826;
	ld.global.u32 	%r827, [%rd8+72];
	xor.b32  	%r1135, %r1135, %r827;
	ld.global.u32 	%r828, [%rd8+76];
	xor.b32  	%r950, %r950, %r828;
$L__BB0_88:
	and.b32  	%r830, %r799, 16;
	setp.eq.s32 	%p51, %r830, 0;
	@%p51 bra 	$L__BB0_90;
	ld.global.u32 	%r831, [%rd8+80];
	xor.b32  	%r954, %r954, %r831;
	ld.global.u32 	%r832, [%rd8+84];
	xor.b32  	%r953, %r953, %r832;
	ld.global.u32 	%r833, [%rd8+88];
	xor.b32  	%r1136, %r1136, %r833;
	ld.global.u32 	%r834, [%rd8+92];
	xor.b32  	%r1135, %r1135, %r834;
	ld.global.u32 	%r835, [%rd8+96];
	xor.b32  	%r950, %r950, %r835;
$L__BB0_90:
	and.b32  	%r837, %r799, 32;
	setp.eq.s32 	%p52, %r837, 0;
	@%p52 bra 	$L__BB0_92;
	ld.global.u32 	%r838, [%rd8+100];
	xor.b32  	%r954, %r954, %r838;
	ld.global.u32 	%r839, [%rd8+104];
	xor.b32  	%r953, %r953, %r839;
	ld.global.u32 	%r840, [%rd8+108];
	xor.b32  	%r1136, %r1136, %r840;
	ld.global.u32 	%r841, [%rd8+112];
	xor.b32  	%r1135, %r1135, %r841;
	ld.global.u32 	%r842, [%rd8+116];
	xor.b32  	%r950, %r950, %r842;
$L__BB0_92:
	and.b32  	%r844, %r799, 64;
	setp.eq.s32 	%p53, %r844, 0;
	@%p53 bra 	$L__BB0_94;
	ld.global.u32 	%r845, [%rd8+120];
	xor.b32  	%r954, %r954, %r845;
	ld.global.u32 	%r846, [%rd8+124];
	xor.b32  	%r953, %r953, %r846;
	ld.global.u32 	%r847, [%rd8+128];
	xor.b32  	%r1136, %r1136, %r847;
	ld.global.u32 	%r848, [%rd8+132];
	xor.b32  	%r1135, %r1135, %r848;
	ld.global.u32 	%r849, [%rd8+136];
	xor.b32  	%r950, %r950, %r849;
$L__BB0_94:
	and.b32  	%r851, %r799, 128;
	setp.eq.s32 	%p54, %r851, 0;
	@%p54 bra 	$L__BB0_96;
	ld.global.u32 	%r852, [%rd8+140];
	xor.b32  	%r954, %r954, %r852;
	ld.global.u32 	%r853, [%rd8+144];
	xor.b32  	%r953, %r953, %r853;
	ld.global.u32 	%r854, [%rd8+148];
	xor.b32  	%r1136, %r1136, %r854;
	ld.global.u32 	%r855, [%rd8+152];
	xor.b32  	%r1135, %r1135, %r855;
	ld.global.u32 	%r856, [%rd8+156];
	xor.b32  	%r950, %r950, %r856;
$L__BB0_96:
	and.b32  	%r858, %r799, 256;
	setp.eq.s32 	%p55, %r858, 0;
	@%p55 bra 	$L__BB0_98;
	ld.global.u32 	%r859, [%rd8+160];
	xor.b32  	%r954, %r954, %r859;
	ld.global.u32 	%r860, [%rd8+164];
	xor.b32  	%r953, %r953, %r860;
	ld.global.u32 	%r861, [%rd8+168];
	xor.b32  	%r1136, %r1136, %r861;
	ld.global.u32 	%r862, [%rd8+172];
	xor.b32  	%r1135, %r1135, %r862;
	ld.global.u32 	%r863, [%rd8+176];
	xor.b32  	%r950, %r950, %r863;
$L__BB0_98:
	and.b32  	%r865, %r799, 512;
	setp.eq.s32 	%p56, %r865, 0;
	@%p56 bra 	$L__BB0_100;
	ld.global.u32 	%r866, [%rd8+180];
	xor.b32  	%r954, %r954, %r866;
	ld.global.u32 	%r867, [%rd8+184];
	xor.b32  	%r953, %r953, %r867;
	ld.global.u32 	%r868, [%rd8+188];
	xor.b32  	%r1136, %r1136, %r868;
	ld.global.u32 	%r869, [%rd8+192];
	xor.b32  	%r1135, %r1135, %r869;
	ld.global.u32 	%r870, [%rd8+196];
	xor.b32  	%r950, %r950, %r870;
$L__BB0_100:
	and.b32  	%r872, %r799, 1024;
	setp.eq.s32 	%p57, %r872, 0;
	@%p57 bra 	$L__BB0_102;
	ld.global.u32 	%r873, [%rd8+200];
	xor.b32  	%r954, %r954, %r873;
	ld.global.u32 	%r874, [%rd8+204];
	xor.b32  	%r953, %r953, %r874;
	ld.global.u32 	%r875, [%rd8+208];
	xor.b32  	%r1136, %r1136, %r875;
	ld.global.u32 	%r876, [%rd8+212];
	xor.b32  	%r1135, %r1135, %r876;
	ld.global.u32 	%r877, [%rd8+216];
	xor.b32  	%r950, %r950, %r877;
$L__BB0_102:
	and.b32  	%r879, %r799, 2048;
	setp.eq.s32 	%p58, %r879, 0;
	@%p58 bra 	$L__BB0_104;
	ld.global.u32 	%r880, [%rd8+220];
	xor.b32  	%r954, %r954, %r880;
	ld.global.u32 	%r881, [%rd8+224];
	xor.b32  	%r953, %r953, %r881;
	ld.global.u32 	%r882, [%rd8+228];
	xor.b32  	%r1136, %r1136, %r882;
	ld.global.u32 	%r883, [%rd8+232];
	xor.b32  	%r1135, %r1135, %r883;
	ld.global.u32 	%r884, [%rd8+236];
	xor.b32  	%r950, %r950, %r884;
$L__BB0_104:
	and.b32  	%r886, %r799, 4096;
	setp.eq.s32 	%p59, %r886, 0;
	@%p59 bra 	$L__BB0_106;
	ld.global.u32 	%r887, [%rd8+240];
	xor.b32  	%r954, %r954, %r887;
	ld.global.u32 	%r888, [%rd8+244];
	xor.b32  	%r953, %r953, %r888;
	ld.global.u32 	%r889, [%rd8+248];
	xor.b32  	%r1136, %r1136, %r889;
	ld.global.u32 	%r890, [%rd8+252];
	xor.b32  	%r1135, %r1135, %r890;
	ld.global.u32 	%r891, [%rd8+256];
	xor.b32  	%r950, %r950, %r891;
$L__BB0_106:
	and.b32  	%r893, %r799, 8192;
	setp.eq.s32 	%p60, %r893, 0;
	@%p60 bra 	$L__BB0_108;
	ld.global.u32 	%r894, [%rd8+260];
	xor.b32  	%r954, %r954, %r894;
	ld.global.u32 	%r895, [%rd8+264];
	xor.b32  	%r953, %r953, %r895;
	ld.global.u32 	%r896, [%rd8+268];
	xor.b32  	%r1136, %r1136, %r896;
	ld.global.u32 	%r897, [%rd8+272];
	xor.b32  	%r1135, %r1135, %r897;
	ld.global.u32 	%r898, [%rd8+276];
	xor.b32  	%r950, %r950, %r898;
$L__BB0_108:
	and.b32  	%r900, %r799, 16384;
	setp.eq.s32 	%p61, %r900, 0;
	@%p61 bra 	$L__BB0_110;
	ld.global.u32 	%r901, [%rd8+280];
	xor.b32  	%r954, %r954, %r901;
	ld.global.u32 	%r902, [%rd8+284];
	xor.b32  	%r953, %r953, %r902;
	ld.global.u32 	%r903, [%rd8+288];
	xor.b32  	%r1136, %r1136, %r903;
	ld.global.u32 	%r904, [%rd8+292];
	xor.b32  	%r1135, %r1135, %r904;
	ld.global.u32 	%r905, [%rd8+296];
	xor.b32  	%r950, %r950, %r905;
$L__BB0_110:
	and.b32  	%r907, %r799, 32768;
	setp.eq.s32 	%p62, %r907, 0;
	@%p62 bra 	$L__BB0_112;
	ld.global.u32 	%r908, [%rd8+300];
	xor.b32  	%r954, %r954, %r908;
	ld.global.u32 	%r909, [%rd8+304];
	xor.b32  	%r953, %r953, %r909;
	ld.global.u32 	%r910, [%rd8+308];
	xor.b32  	%r1136, %r1136, %r910;
	ld.global.u32 	%r911, [%rd8+312];
	xor.b32  	%r1135, %r1135, %r911;
	ld.global.u32 	%r912, [%rd8+316];
	xor.b32  	%r950, %r950, %r912;
$L__BB0_112:
	add.s32 	%r1133, %r1133, 16;
	setp.ne.s32 	%p63, %r1133, 32;
	@%p63 bra 	$L__BB0_80;
	mad.lo.s32 	%r913, %r1127, -31, %r366;
	add.s32 	%r1127, %r913, 1;
	setp.ne.s32 	%p64, %r1127, 5;
	@%p64 bra 	$L__BB0_79;
	st.local.u32 	[%rd1+4], %r954;
	st.local.v2.u32 	[%rd1+8], {%r953, %r1136};
	st.local.v2.u32 	[%rd1+16], {%r1135, %r950};
$L__BB0_115:
	shr.u64 	%rd26, %rd3, 2;
	add.s32 	%r937, %r937, 1;
	setp.gt.u64 	%p65, %rd3, 3;
	@%p65 bra 	$L__BB0_3;
$L__BB0_116:
	shr.u32 	%r914, %r954, 2;
	xor.b32  	%r915, %r914, %r954;
	shl.b32 	%r916, %r950, 4;
	shl.b32 	%r917, %r915, 1;
	xor.b32  	%r918, %r917, %r916;
	xor.b32  	%r919, %r918, %r915;
	xor.b32  	%r920, %r919, %r950;
	add.s32 	%r921, %r920, 1208135799;
	shr.u32 	%r922, %r953, 2;
	xor.b32  	%r923, %r922, %r953;
	shl.b32 	%r924, %r920, 4;
	shl.b32 	%r925, %r923, 1;
	xor.b32  	%r926, %r925, %r924;
	xor.b32  	%r927, %r926, %r923;
	xor.b32  	%r928, %r927, %r920;
	add.s32 	%r929, %r928, 1208498236;
	cvt.rn.f32.u32 	%f1, %r921;
	fma.rn.f32 	%f2, %f1, 0f2F800000, 0f2F000000;
	cvt.rn.f32.u32 	%f3, %r929;
	fma.rn.f32 	%f4, %f3, 0f30C90FDB, 0f30490FDB;
	setp.lt.f32 	%p66, %f2, 0f00800000;
	mul.f32 	%f5, %f2, 0f4B000000;
	selp.f32 	%f6, %f5, %f2, %p66;
	selp.f32 	%f7, 0fC1B80000, 0f00000000, %p66;
	mov.b32 	%r930, %f6;
	add.s32 	%r931, %r930, -1059760811;
	and.b32  	%r932, %r931, -8388608;
	sub.s32 	%r933, %r930, %r932;
	mov.b32 	%f8, %r933;
	cvt.rn.f32.s32 	%f9, %r932;
	fma.rn.f32 	%f10, %f9, 0f34000000, %f7;
	add.f32 	%f11, %f8, 0fBF800000;
	fma.rn.f32 	%f12, %f11, 0fBE055027, 0f3E1039F6;
	fma.rn.f32 	%f13, %f12, %f11, 0fBDF8CDCC;
	fma.rn.f32 	%f14, %f13, %f11, 0f3E0F2955;
	fma.rn.f32 	%f15, %f14, %f11, 0fBE2AD8B9;
	fma.rn.f32 	%f16, %f15, %f11, 0f3E4CED0B;
	fma.rn.f32 	%f17, %f16, %f11, 0fBE7FFF22;
	fma.rn.f32 	%f18, %f17, %f11, 0f3EAAAA78;
	fma.rn.f32 	%f19, %f18, %f11, 0fBF000000;
	mul.f32 	%f20, %f11, %f19;
	fma.rn.f32 	%f21, %f20, %f11, %f11;
	fma.rn.f32 	%f22, %f10, 0f3F317218, %f21;
	setp.gt.u32 	%p67, %r930, 2139095039;
	fma.rn.f32 	%f23, %f6, 0f7F800000, 0f7F800000;
	selp.f32 	%f24, %f23, %f22, %p67;
	setp.eq.f32 	%p68, %f6, 0f00000000;
	mul.f32 	%f25, %f24, 0fC0000000;
	selp.f32 	%f26, 0f7F800000, %f25, %p68;
	sqrt.rn.f32 	%f27, %f26;
	sin.approx.f32 	%f28, %f4;
	mul.f32 	%f29, %f27, %f28;
	cvt.rn.f32.s32 	%f30, %r542;
	mov.f32 	%f31, 0f40000000;
	div.rn.f32 	%f32, %f31, %f30;
	sqrt.rn.f32 	%f33, %f32;
	mul.f32 	%f34, %f29, %f33;
	cvta.to.global.u64 	%rd23, %rd10;
	shl.b64 	%rd24, %rd2, 2;
	add.s64 	%rd25, %rd23, %rd24;
	st.global.f32 	[%rd25], %f34;
$L__BB0_117:
	ret;

}
	// .globl	_Z4reluPfS_ii
.visible .entry _Z4reluPfS_ii(
	.param .u64 .ptr .align 1 _Z4reluPfS_ii_param_0,
	.param .u64 .ptr .align 1 _Z4reluPfS_ii_param_1,
	.param .u32 _Z4reluPfS_ii_param_2,
	.param .u32 _Z4reluPfS_ii_param_3
)
{
	.reg .pred 	%p<4>;
	.reg .b32 	%r<14>;
	.reg .b32 	%f<3>;
	.reg .b64 	%rd<8>;

	ld.param.u64 	%rd1, [_Z4reluPfS_ii_param_0];
	ld.param.u64 	%rd2, [_Z4reluPfS_ii_param_1];
	ld.param.u32 	%r3, [_Z4reluPfS_ii_param_2];
	ld.param.u32 	%r4, [_Z4reluPfS_ii_param_3];
	mov.u32 	%r6, %ctaid.x;
	mov.u32 	%r7, %ntid.x;
	mov.u32 	%r8, %tid.x;
	mad.lo.s32 	%r1, %r6, %r7, %r8;
	mov.u32 	%r9, %ctaid.y;
	mov.u32 	%r10, %ntid.y;
	mov.u32 	%r11, %tid.y;
	mad.lo.s32 	%r12, %r9, %r10, %r11;
	setp.ge.s32 	%p1, %r1, %r3;
	setp.ge.s32 	%p2, %r12, %r4;
	or.pred  	%p3, %p1, %p2;
	@%p3 bra 	$L__BB1_2;
	cvta.to.global.u64 	%rd3, %rd1;
	cvta.to.global.u64 	%rd4, %rd2;
	mad.lo.s32 	%r13, %r3, %r1, %r12;
	mul.wide.s32 	%rd5, %r13, 4;
	add.s64 	%rd6, %rd3, %rd5;
	ld.global.f32 	%f1, [%rd6];
	max.f32 	%f2, %f1, 0f00000000;
	add.s64 	%rd7, %rd4, %rd5;
	st.global.f32 	[%rd7], %f2;
$L__BB1_2:
	ret;

}


// ===== COMPILED SASS (sm_100) =====

	.target	sm_100

	.elftype	@"ET_EXEC"


//--------------------- .note.nv.tkinfo           --------------------------
	.section	.note.nv.tkinfo,"",@"SHT_NOTE"
	.sectionflags	@"SHF_NOTE_NV_TKINFO"
	.tkinfo
        /*0018*/ 	.word	0x00000002
        /*0030*/ 	.string	""
        /*0030*/ 	.string	"ptxas"
        /*0030*/ 	.string	"Cuda compilation tools, release 13.0, V13.0.88"
        /*0030*/ 	.string	"Build cuda_13.0.r13.0/compiler.36424714_0"
        /*0030*/ 	.string	"-arch sm_100 -m 64 "



//--------------------- .note.nv.cuinfo           --------------------------
	.section	.note.nv.cuinfo,"",@"SHT_NOTE"
	.sectionflags	@"SHF_NOTE_NV_CUINFO"
        /*0018*/ 	.short	0x0002
        /*001a*/ 	.short	0x0064
        /*001c*/ 	.short	0x0082
	.zero		2


//--------------------- .nv.info                  --------------------------
	.section	.nv.info,"",@"SHT_CUDA_INFO"
	.align	4


	//----- nvinfo : EIATTR_REGCOUNT
	.align		4
        /*0000*/ 	.byte	0x04, 0x2f
        /*0002*/ 	.short	(.L_10 - .L_9)
	.align		4
.L_9:
        /*0004*/ 	.word	index@(_Z11init_matrixPfii)
        /*0008*/ 	.word	0x00000020


	//----- nvinfo : EIATTR_FRAME_SIZE
	.align		4
.L_10:
        /*000c*/ 	.byte	0x04, 0x11
        /*000e*/ 	.short	(.L_12 - .L_11)
	.align		4
.L_11:
        /*0010*/ 	.word	index@($__internal_1_$__cuda_sm3x_div_rn_noftz_f32_slowpath)
        /*0014*/ 	.word	0x00000030


	//----- nvinfo : EIATTR_FRAME_SIZE
	.align		4
.L_12:
        /*0018*/ 	.byte	0x04, 0x11
        /*001a*/ 	.short	(.L_14 - .L_13)
	.align		4
.L_13:
        /*001c*/ 	.word	index@($__internal_0_$__cuda_sm20_sqrt_rn_f32_slowpath)
        /*0020*/ 	.word	0x00000030


	//----- nvinfo : EIATTR_FRAME_SIZE
	.align		4
.L_14:
        /*0024*/ 	.byte	0x04, 0x11
        /*0026*/ 	.short	(.L_16 - .L_15)
	.align		4
.L_15:
        /*0028*/ 	.word	index@(_Z11init_matrixPfii)
        /*002c*/ 	.word	0x00000030


	//----- nvinfo : EIATTR_REGCOUNT
	.align		4
.L_16:
        /*0030*/ 	.byte	0x04, 0x2f
        /*0032*/ 	.short	(.L_18 - .L_17)
	.align		4
.L_17:
        /*0034*/ 	.word	index@(_Z4reluPfS_ii)
        /*0038*/ 	.word	0x0000000a


	//----- nvinfo : EIATTR_FRAME_SIZE
	.align		4
.L_18:
        /*003c*/ 	.byte	0x04, 0x11
        /*003e*/ 	.short	(.L_20 - .L_19)
	.align		4
.L_19:
        /*0040*/ 	.word	index@(_Z4reluPfS_ii)
        /*0044*/ 	.word	0x00000000


	//----- nvinfo : EIATTR_MIN_STACK_SIZE
	.align		4
.L_20:
        /*0048*/ 	.byte	0x04, 0x12
        /*004a*/ 	.short	(.L_22 - .L_21)
	.align		4
.L_21:
        /*004c*/ 	.word	index@(_Z4reluPfS_ii)
        /*0050*/ 	.word	0x00000000


	//----- nvinfo : EIATTR_MIN_STACK_SIZE
	.align		4
.L_22:
        /*0054*/ 	.byte	0x04, 0x12
        /*0056*/ 	.short	(.L_24 - .L_23)
	.align		4
.L_23:
        /*0058*/ 	.word	index@(_Z11init_matrixPfii)
        /*005c*/ 	.word	0x00000030
.L_24:


//--------------------- .nv.compat                --------------------------
	.section	.nv.compat,"",@"SHT_CUDA_COMPAT_INFO"
	.align	4
        /*0000*/ 	.byte	0x02, 0x09, 0x00, 0x00, 0x02, 0x02, 0x01, 0x00, 0x02, 0x05, 0x05, 0x00, 0x03, 0x07, 0x01, 0x01
        /*0010*/ 	.byte	0x02, 0x03, 0x00, 0x00, 0x02, 0x06, 0x01, 0x00, 0x04, 0x0b, 0x08, 0x00, 0x01, 0x00, 0x00, 0x00
        /*0020*/ 	.byte	0x00, 0x00, 0x00, 0x00


//--------------------- .nv.info._Z4reluPfS_ii    --------------------------
	.section	.nv.info._Z4reluPfS_ii,"",@"SHT_CUDA_INFO"
	.sectionflags	@""
	.align	4


	//----- nvinfo : EIATTR_CUDA_API_VERSION
	.align		4
        /*0000*/ 	.byte	0x04, 0x37
        /*0002*/ 	.short	(.L_26 - .L_25)
.L_25:
        /*0004*/ 	.word	0x00000082


	//----- nvinfo : EIATTR_KPARAM_INFO
	.align		4
.L_26:
        /*0008*/ 	.byte	0x04, 0x17
        /*000a*/ 	.short	(.L_28 - .L_27)
.L_27:
        /*000c*/ 	.word	0x00000000
        /*0010*/ 	.short	0x0003
        /*0012*/ 	.short	0x0014
        /*0014*/ 	.byte	0x00, 0xf0, 0x11, 0x00


	//----- nvinfo : EIATTR_KPARAM_INFO
	.align		4
.L_28:
        /*0018*/ 	.byte	0x04, 0x17
        /*001a*/ 	.short	(.L_30 - .L_29)
.L_29:
        /*001c*/ 	.word	0x00000000
        /*0020*/ 	.short	0x0002
        /*0022*/ 	.short	0x0010
        /*0024*/ 	.byte	0x00, 0xf0, 0x11, 0x00


	//----- nvinfo : EIATTR_KPARAM_INFO
	.align		4
.L_30:
        /*0028*/ 	.byte	0x04, 0x17
        /*002a*/ 	.short	(.L_32 - .L_31)
.L_31:
        /*002c*/ 	.word	0x00000000
        /*0030*/ 	.short	0x0001
        /*0032*/ 	.short	0x0008
        /*0034*/ 	.byte	0x00, 0xf5, 0x21, 0x00


	//----- nvinfo : EIATTR_KPARAM_INFO
	.align		4
.L_32:
        /*0038*/ 	.byte	0x04, 0x17
        /*003a*/ 	.short	(.L_34 - .L_33)
.L_33:
        /*003c*/ 	.word	0x00000000
        /*0040*/ 	.short	0x0000
        /*0042*/ 	.short	0x0000
        /*0044*/ 	.byte	0x00, 0xf5, 0x21, 0x00


	//----- nvinfo : EIATTR_SPARSE_MMA_MASK
	.align		4
.L_34:
        /*0048*/ 	.byte	0x03, 0x50
        /*004a*/ 	.short	0x0000


	//----- nvinfo : EIATTR_MAXREG_COUNT
	.align		4
        /*004c*/ 	.byte	0x03, 0x1b
        /*004e*/ 	.short	0x00ff


	//----- nvinfo : EIATTR_MERCURY_ISA_VERSION
	.align		4
        /*0050*/ 	.byte	0x03, 0x5f
        /*0052*/ 	.short	0x0101


	//----- nvinfo : EIATTR_VRC_CTA_INIT_COUNT
	.align		4
        /*0054*/ 	.byte	0x02, 0x4a
	.zero		1
	.zero		1


	//----- nvinfo : EIATTR_EXIT_INSTR_OFFSETS
	.align		4
        /*0058*/ 	.byte	0x04, 0x1c
        /*005a*/ 	.short	(.L_36 - .L_35)


	//   ....[0]....
.L_35:
        /*005c*/ 	.word	0x000000c0


	//   ....[1]....
        /*0060*/ 	.word	0x00000160


	//----- nvinfo : EIATTR_CBANK_PARAM_SIZE
	.align		4
.L_36:
        /*0064*/ 	.byte	0x03, 0x19
        /*0066*/ 	.short	0x0018


	//----- nvinfo : EIATTR_PARAM_CBANK
	.align		4
        /*0068*/ 	.byte	0x04, 0x0a
        /*006a*/ 	.short	(.L_38 - .L_37)
	.align		4
.L_37:
        /*006c*/ 	.word	index@(.nv.constant0._Z4reluPfS_ii)
        /*0070*/ 	.short	0x0380
        /*0072*/ 	.short	0x0018


	//----- nvinfo : EIATTR_SW_WAR
	.align		4
.L_38:
        /*0074*/ 	.byte	0x04, 0x36
        /*0076*/ 	.short	(.L_40 - .L_39)
.L_39:
        /*0078*/ 	.word	0x00000008
.L_40:


//--------------------- .nv.info._Z11init_matrixPfii --------------------------
	.section	.nv.info._Z11init_matrixPfii,"",@"SHT_CUDA_INFO"
	.sectionflags	@""
	.align	4


	//----- nvinfo : EIATTR_CUDA_API_VERSION
	.align		4
        /*0000*/ 	.byte	0x04, 0x37
        /*0002*/ 	.short	(.L_42 - .L_41)
.L_41:
        /*0004*/ 	.word	0x00000082


	//----- nvinfo : EIATTR_KPARAM_INFO
	.align		4
.L_42:
        /*0008*/ 	.byte	0x04, 0x17
        /*000a*/ 	.short	(.L_44 - .L_43)
.L_43:
        /*000c*/ 	.word	0x00000000
        /*0010*/ 	.short	0x0002
        /*0012*/ 	.short	0x000c
        /*0014*/ 	.byte	0x00, 0xf0, 0x11, 0x00


	//----- nvinfo : EIATTR_KPARAM_INFO
	.align		4
.L_44:
        /*0018*/ 	.byte	0x04, 0x17
        /*001a*/ 	.short	(.L_46 - .L_45)
.L_45:
        /*001c*/ 	.word	0x00000000
        /*0020*/ 	.short	0x0001
        /*0022*/ 	.short	0x0008
        /*0024*/ 	.byte	0x00, 0xf0, 0x11, 0x00


	//----- nvinfo : EIATTR_KPARAM_INFO
	.align		4
.L_46:
        /*0028*/ 	.byte	0x04, 0x17
        /*002a*/ 	.short	(.L_48 - .L_47)
.L_47:
        /*002c*/ 	.word	0x00000000
        /*0030*/ 	.short	0x0000
        /*0032*/ 	.short	0x0000
        /*0034*/ 	.byte	0x00, 0xf5, 0x21, 0x00


	//----- nvinfo : EIATTR_SPARSE_MMA_MASK
	.align		4
.L_48:
        /*0038*/ 	.byte	0x03, 0x50
        /*003a*/ 	.short	0x0000


	//----- nvinfo : EIATTR_MAXREG_COUNT
	.align		4
        /*003c*/ 	.byte	0x03, 0x1b
        /*003e*/ 	.short	0x00ff


	//----- nvinfo : EIATTR_MERCURY_ISA_VERSION
	.align		4
        /*0040*/ 	.byte	0x03, 0x5f
        /*0042*/ 	.short	0x0101


	//----- nvinfo : EIATTR_VRC_CTA_INIT_COUNT
	.align		4
        /*0044*/ 	.byte	0x02, 0x4a
	.zero		1
	.zero		1


	//----- nvinfo : EIATTR_EXIT_INSTR_OFFSETS
	.align		4
        /*0048*/ 	.byte	0x04, 0x1c
        /*004a*/ 	.short	(.L_50 - .L_49)


	//   ....[0]....
.L_49:
        /*004c*/ 	.word	0x000000d0


	//   ....[1]....
        /*0050*/ 	.word	0x00002d90


	//----- nvinfo : EIATTR_CRS_STACK_SIZE
	.align		4
.L_50:
        /*0054*/ 	.byte	0x04, 0x1e
        /*0056*/ 	.short	(.L_52 - .L_51)
.L_51:
        /*0058*/ 	.word	0x00000000


	//----- nvinfo : EIATTR_CBANK_PARAM_SIZE
	.align		4
.L_52:
        /*005c*/ 	.byte	0x03, 0x19
        /*005e*/ 	.short	0x0010


	//----- nvinfo : EIATTR_PARAM_CBANK
	.align		4
        /*0060*/ 	.byte	0x04, 0x0a
        /*0062*/ 	.short	(.L_54 - .L_53)
	.align		4
.L_53:
        /*0064*/ 	.word	index@(.nv.constant0._Z11init_matrixPfii)
        /*0068*/ 	.short	0x0380
        /*006a*/ 	.short	0x0010


	//----- nvinfo : EIATTR_SW_WAR
	.align		4
.L_54:
        /*006c*/ 	.byte	0x04, 0x36
        /*006e*/ 	.short	(.L_56 - .L_55)
.L_55:
        /*0070*/ 	.word	0x00000008
.L_56:


//--------------------- .nv.callgraph             --------------------------
	.section	.nv.callgraph,"",@"SHT_CUDA_CALLGRAPH"
	.align	4
	.sectionentsize	8
	.align		4
        /*0000*/ 	.word	0x00000000
	.align		4
        /*0004*/ 	.word	0xffffffff
	.align		4
        /*0008*/ 	.word	0x00000000
	.align		4
        /*000c*/ 	.word	0xfffffffe
	.align		4
        /*0010*/ 	.word	0x00000000
	.align		4
        /*0014*/ 	.word	0xfffffffd
	.align		4
        /*0018*/ 	.word	0x00000000
	.align		4
        /*001c*/ 	.word	0xfffffffc


//--------------------- .nv.constant4             --------------------------
	.section	.nv.constant4,"a",@progbits
	.align	8
	.align		8
.nv.constant4:
        /*0000*/ 	.dword	precalc_xorwow_matrix
	.align		8
        /*0008*/ 	.dword	precalc_xorwow_offset_matrix
	.align		8
        /*0010*/ 	.dword	mrg32k3aM1
	.align		8
        /*0018*/ 	.dword	mrg32k3aM2
	.align		8
        /*0020*/ 	.dword	mrg32k3aM1SubSeq
	.align		8
        /*0028*/ 	.dword	mrg32k3aM2SubSeq
	.align		8
        /*0030*/ 	.dword	mrg32k3aM1Seq
	.align		8
        /*0038*/ 	.dword	mrg32k3aM2Seq


//--------------------- .nv.constant3             --------------------------
	.section	.nv.constant3,"a",@progbits
	.align	8
.nv.constant3:
	.type		__cr_lgamma_table,@object
	.size		__cr_lgamma_table,(.L_8 - __cr_lgamma_table)
__cr_lgamma_table:
        /*0000*/ 	.byte	0x00, 0x00, 0x00, 0x00, 0x00, 0x00, 0x00, 0x00, 0x00, 0x00, 0x00, 0x00, 0x00, 0x00, 0x00, 0x00
        /*0010*/ 	.byte	0xef, 0x39, 0xfa, 0xfe, 0x42, 0x2e, 0xe6, 0x3f, 0x02, 0x20, 0x2a, 0xfa, 0x0b, 0xab, 0xfc, 0x3f
        /*0020*/ 	.byte	0xf9, 0x2c, 0x92, 0x7c, 0xa7, 0x6c, 0x09, 0x40, 0xc9, 0x79, 0x44, 0x3c, 0x64, 0x26, 0x13, 0x40
        /*0030*/ 	.byte	0xca, 0x01, 0xcf, 0x3a, 0x27, 0x51, 0x1a, 0x40, 0x30, 0xcc, 0x2d, 0xf3, 0xe1, 0x0c, 0x21, 0x40
        /*0040*/ 	.byte	0x0d, 0xb7, 0xfc, 0x82, 0x8e, 0x35, 0x25, 0x40
.L_8:


//--------------------- .text._Z4reluPfS_ii       --------------------------
	.section	.text._Z4reluPfS_ii,"ax",@progbits
	.align	128
        .global         _Z4reluPfS_ii
        .type           _Z4reluPfS_ii,@function
        .size           _Z4reluPfS_ii,(.L_x_31 - _Z4reluPfS_ii)
        .other          _Z4reluPfS_ii,@"STO_CUDA_ENTRY STV_DEFAULT"
_Z4reluPfS_ii:
.text._Z4reluPfS_ii:
[----:B------:R-:W-:Y:S01]  /*0000*/  LDC R1, c[0x0][0x37c] ;  /* 0x0000df00ff017b82 */ /* 0x000fe20000000800 */
[----:B------:R-:W0:Y:S07]  /*0010*/  S2R R2, SR_TID.Y ;  /* 0x0000000000027919 */ /* 0x000e2e0000002200 */
[----:B------:R-:W1:Y:S01]  /*0020*/  LDC R0, c[0x0][0x360] ;  /* 0x0000d800ff007b82 */ /* 0x000e620000000800 */
[----:B------:R-:W2:Y:S01]  /*0030*/  LDCU.64 UR6, c[0x0][0x390] ;  /* 0x00007200ff0677ac */ /* 0x000ea20008000a00 */
[----:B------:R-:W1:Y:S06]  /*0040*/  S2R R3, SR_TID.X ;  /* 0x0000000000037919 */ /* 0x000e6c0000002100 */
[----:B------:R-:W0:Y:S08]  /*0050*/  S2UR UR5, SR_CTAID.Y ;  /* 0x00000000000579c3 */ /* 0x000e300000002600 */
[----:B------:R-:W0:Y:S08]  /*0060*/  LDC R5, c[0x0][0x364] ;  /* 0x0000d900ff057b82 */ /* 0x000e300000000800 */
[----:B------:R-:W1:Y:S01]  /*0070*/  S2UR UR4, SR_CTAID.X ;  /* 0x00000000000479c3 */ /* 0x000e620000002500 */
[----:B0-----:R-:W-:-:S05]  /*0080*/  IMAD R5, R5, UR5, R2 ;  /* 0x0000000505057c24 */ /* 0x001fca000f8e0202 */
[----:B--2---:R-:W-:Y:S01]  /*0090*/  ISETP.GE.AND P0, PT, R5, UR7, PT ;  /* 0x0000000705007c0c */ /* 0x004fe2000bf06270 */
[----:B-1----:R-:W-:-:S05]  /*00a0*/  IMAD R0, R0, UR4, R3 ;  /* 0x0000000400007c24 */ /* 0x002fca000f8e0203 */
[----:B------:R-:W-:-:S13]  /*00b0*/  ISETP.GE.OR P0, PT, R0, UR6, P0 ;  /* 0x0000000600007c0c */ /* 0x000fda0008706670 */
[----:B------:R-:W-:Y:S05]  /*00c0*/  @P0 EXIT ;  /* 0x000000000000094d */ /* 0x000fea0003800000 */
[----:B------:R-:W0:Y:S01]  /*00d0*/  LDC.64 R2, c[0x0][0x380] ;  /* 0x0000e000ff027b82 */ /* 0x000e220000000a00 */
[----:B------:R-:W1:Y:S01]  /*00e0*/  LDCU.64 UR4, c[0x0][0x358] ;  /* 0x00006b00ff0477ac */ /* 0x000e620008000a00 */
[----:B------:R-:W-:-:S06]  /*00f0*/  IMAD R7, R0, UR6, R5 ;  /* 0x0000000600077c24 */ /* 0x000fcc000f8e0205 */
[----:B------:R-:W2:Y:S01]  /*0100*/  LDC.64 R4, c[0x0][0x388] ;  /* 0x0000e200ff047b82 */ /* 0x000ea20000000a00 */
[----:B0-----:R-:W-:-:S06]  /*0110*/  IMAD.WIDE R2, R7, 0x4, R2 ;  /* 0x0000000407027825 */ /* 0x001fcc00078e0202 */
[----:B-1----:R-:W3:Y:S01]  /*0120*/  LDG.E R2, desc[UR4][R2.64] ;  /* 0x0000000402027981 */ /* 0x002ee2000c1e1900 */
[----:B--2---:R-:W-:Y:S01]  /*0130*/  IMAD.WIDE R4, R7, 0x4, R4 ;  /* 0x0000000407047825 */ /* 0x004fe200078e0204 */
[----:B---3--:R-:W-:-:S05]  /*0140*/  FMNMX R7, RZ, R2, !PT ;  /* 0x00000002ff077209 */ /* 0x008fca0007800000 */
[----:B------:R-:W-:Y:S01]  /*0150*/  STG.E desc[UR4][R4.64], R7 ;  /* 0x0000000704007986 */ /* 0x000fe2000c101904 */
[----:B------:R-:W-:Y:S05]  /*0160*/  EXIT ;  /* 0x000000000000794d */ /* 0x000fea0003800000 */
.L_x_0:
[----:B------:R-:W-:-:S00]  /*0170*/  BRA `(.L_x_0) ;  /* 0xfffffffc00fc7947 */ /* 0x000fc0000383ffff */
[----:B------:R-:W-:-:S00]  /*0180*/  NOP ;  /* 0x0000000000007918 */ /* 0x000fc00000000000 */
[----:B------:R-:W-:-:S00]  /*0190*/  NOP ;  /* 0x0000000000007918 */ /* 0x000fc00000000000 */
[----:B------:R-:W-:-:S00]  /*01a0*/  NOP ;  /* 0x0000000000007918 */ /* 0x000fc00000000000 */
[----:B------:R-:W-:-:S00]  /*01b0*/  NOP ;  /* 0x0000000000007918 */ /* 0x000fc00000000000 */
[----:B------:R-:W-:-:S00]  /*01c0*/  NOP ;  /* 0x0000000000007918 */ /* 0x000fc00000000000 */
[----:B------:R-:W-:-:S00]  /*01d0*/  NOP ;  /* 0x0000000000007918 */ /* 0x000fc00000000000 */
[----:B------:R-:W-:-:S00]  /*01e0*/  NOP ;  /* 0x0000000000007918 */ /* 0x000fc00000000000 */
[----:B------:R-:W-:-:S00]  /*01f0*/  NOP ;  /* 0x0000000000007918 */ /* 0x000fc00000000000 */
.L_x_31:


//--------------------- .text._Z11init_matrixPfii --------------------------
	.section	.text._Z11init_matrixPfii,"ax",@progbits
	.align	128
        .global         _Z11init_matrixPfii
        .type           _Z11init_matrixPfii,@function
        .size           _Z11init_matrixPfii,(.L_x_30 - _Z11init_matrixPfii)
        .other          _Z11init_matrixPfii,@"STO_CUDA_ENTRY STV_DEFAULT"
_Z11init_matrixPfii:
.text._Z11init_matrixPfii:
[----:B------:R-:W0:Y:S01]  /*0000*/  LDC R1, c[0x0][0x37c] ;  /* 0x0000df00ff017b82 */ /* 0x000e220000000800 */
[----:B------:R-:W1:Y:S07]  /*0010*/  S2R R2, SR_TID.Y ;  /* 0x0000000000027919 */ /* 0x000e6e0000002200 */
[----:B------:R-:W2:Y:S01]  /*0020*/  LDC R0, c[0x0][0x360] ;  /* 0x0000d800ff007b82 */ /* 0x000ea20000000800 */
[----:B------:R-:W3:Y:S01]  /*0030*/  LDCU.64 UR6, c[0x0][0x388] ;  /* 0x00007100ff0677ac */ /* 0x000ee20008000a00 */
[----:B0-----:R-:W-:Y:S01]  /*0040*/  VIADD R1, R1, 0xffffffd0 ;  /* 0xffffffd001017836 */ /* 0x001fe20000000000 */
[----:B------:R-:W2:Y:S05]  /*0050*/  S2R R5, SR_TID.X ;  /* 0x0000000000057919 */ /* 0x000eaa0000002100 */
[----:B------:R-:W1:Y:S08]  /*0060*/  S2UR UR5, SR_CTAID.Y ;  /* 0x00000000000579c3 */ /* 0x000e700000002600 */
[----:B------:R-:W1:Y:S08]  /*0070*/  LDC R3, c[0x0][0x364] ;  /* 0x0000d900ff037b82 */ /* 0x000e700000000800 */
[----:B------:R-:W2:Y:S01]  /*0080*/  S2UR UR4, SR_CTAID.X ;  /* 0x00000000000479c3 */ /* 0x000ea20000002500 */
[----:B-1----:R-:W-:-:S05]  /*0090*/  IMAD R3, R3, UR5, R2 ;  /* 0x0000000503037c24 */ /* 0x002fca000f8e0202 */
[----:B---3--:R-:W-:Y:S01]  /*00a0*/  ISETP.GE.AND P0, PT, R3, UR7, PT ;  /* 0x0000000703007c0c */ /* 0x008fe2000bf06270 */
[----:B--2---:R-:W-:-:S05]  /*00b0*/  IMAD R0, R0, UR4, R5 ;  /* 0x0000000400007c24 */ /* 0x004fca000f8e0205 */
[----:B------:R-:W-:-:S13]  /*00c0*/  ISETP.GE.OR P0, PT, R0, UR6, P0 ;  /* 0x0000000600007c0c */ /* 0x000fda0008706670 */
[----:B------:R-:W-:Y:S05]  /*00d0*/  @P0 EXIT ;  /* 0x000000000000094d */ /* 0x000fea0003800000 */
[----:B------:R-:W-:Y:S01]  /*00e0*/  IMAD.MOV.U32 R8, RZ, RZ, 0x47fd28b2 ;  /* 0x47fd28b2ff087424 */ /* 0x000fe200078e00ff */
[----:B------:R-:W-:Y:S01]  /*00f0*/  BSSY.RECONVERGENT B0, `(.L_x_1) ;  /* 0x0000266000007945 */ /* 0x000fe20003800200 */
[----:B------:R-:W-:Y:S02]  /*0100*/  IMAD.MOV.U32 R9, RZ, RZ, 0x756219af ;  /* 0x756219afff097424 */ /* 0x000fe400078e00ff */
[----:B------:R-:W-:Y:S02]  /*0110*/  IMAD.MOV.U32 R10, RZ, RZ, 0x7b9c197f ;  /* 0x7b9c197fff0a7424 */ /* 0x000fe400078e00ff */
[----:B------:R-:W-:Y:S01]  /*0120*/  IMAD.MOV.U32 R11, RZ, RZ, -0x75bd8fc ;  /* 0xf8a42704ff0b7424 */ /* 0x000fe200078e00ff */
[----:B------:R0:W-:Y:S01]  /*0130*/  STL.64 [R1], R8 ;  /* 0x0000000801007387 */ /* 0x0001e20000100a00 */
[----:B------:R-:W-:Y:S02]  /*0140*/  IMAD.MOV.U32 R12, RZ, RZ, -0x23270784 ;  /* 0xdcd8f87cff0c7424 */ /* 0x000fe400078e00ff */
[----:B------:R-:W-:Y:S01]  /*0150*/  IMAD.MOV.U32 R13, RZ, RZ, 0x6e5e8bb3 ;  /* 0x6e5e8bb3ff0d7424 */ /* 0x000fe200078e00ff */
[----:B------:R0:W-:Y:S01]  /*0160*/  STL.64 [R1+0x8], R10 ;  /* 0x0000080a01007387 */ /* 0x0001e20000100a00 */
[----:B------:R-:W-:Y:S01]  /*0170*/  IMAD R0, R0, UR6, R3 ;  /* 0x0000000600007c24 */ /* 0x000fe2000f8e0203 */
[----:B------:R-:W1:Y:S01]  /*0180*/  LDCU.64 UR6, c[0x0][0x358] ;  /* 0x00006b00ff0677ac */ /* 0x000e620008000a00 */
[----:B------:R-:W-:Y:S01]  /*0190*/  IMAD.MOV.U32 R6, RZ, RZ, 0x756219af ;  /* 0x756219afff067424 */ /* 0x000fe200078e00ff */
[----:B------:R0:W-:Y:S01]  /*01a0*/  STL.64 [R1+0x10], R12 ;  /* 0x0000100c01007387 */ /* 0x0001e20000100a00 */
[----:B------:R-:W-:Y:S01]  /*01b0*/  IMAD.MOV.U32 R4, RZ, RZ, 0x7b9c197f ;  /* 0x7b9c197fff047424 */ /* 0x000fe200078e00ff */
[----:B------:R-:W-:Y:S01]  /*01c0*/  ISETP.NE.AND P0, PT, R0, RZ, PT ;  /* 0x000000ff0000720c */ /* 0x000fe20003f05270 */
[----:B------:R-:W-:Y:S01]  /*01d0*/  IMAD.MOV.U32 R3, RZ, RZ, 0x6e5e8bb3 ;  /* 0x6e5e8bb3ff037424 */ /* 0x000fe200078e00ff */
[----:B------:R-:W-:-:S11]  /*01e0*/  SHF.R.S32.HI R2, RZ, 0x1f, R0 ;  /* 0x0000001fff027819 */ /* 0x000fd60000011400 */
[----:B0-----:R-:W-:Y:S05]  /*01f0*/  @!P0 BRA `(.L_x_2) ;  /* 0x0000002400548947 */ /* 0x001fea0003800000 */
[----:B------:R-:W-:Y:S02]  /*0200*/  IMAD.MOV.U32 R13, RZ, RZ, R2 ;  /* 0x000000ffff0d7224 */ /* 0x000fe400078e0002 */
[----:B------:R-:W-:Y:S02]  /*0210*/  IMAD.MOV.U32 R11, RZ, RZ, RZ ;  /* 0x000000ffff0b7224 */ /* 0x000fe400078e00ff */
[----:B------:R-:W-:Y:S02]  /*0220*/  IMAD.MOV.U32 R6, RZ, RZ, 0x756219af ;  /* 0x756219afff067424 */ /* 0x000fe400078e00ff */
[----:B------:R-:W-:Y:S02]  /*0230*/  IMAD.MOV.U32 R10, RZ, RZ, R0 ;  /* 0x000000ffff0a7224 */ /* 0x000fe400078e0000 */
[----:B------:R-:W-:Y:S02]  /*0240*/  IMAD.MOV.U32 R4, RZ, RZ, 0x7b9c197f ;  /* 0x7b9c197fff047424 */ /* 0x000fe400078e00ff */
[----:B------:R-:W-:-:S07]  /*0250*/  IMAD.MOV.U32 R3, RZ, RZ, 0x6e5e8bb3 ;  /* 0x6e5e8bb3ff037424 */ /* 0x000fce00078e00ff */
.L_x_11:
[----:B0-----:R-:W-:Y:S01]  /*0260*/  LOP3.LUT R2, R10, 0x3, RZ, 0xc0, !PT ;  /* 0x000000030a027812 */ /* 0x001fe200078ec0ff */
[----:B------:R-:W-:Y:S03]  /*0270*/  BSSY.RECONVERGENT B1, `(.L_x_3) ;  /* 0x0000247000017945 */ /* 0x000fe60003800200 */
[----:B------:R-:W-:-:S04]  /*0280*/  ISETP.NE.U32.AND P0, PT, R2, RZ, PT ;  /* 0x000000ff0200720c */ /* 0x000fc80003f05070 */
[----:B------:R-:W-:-:S13]  /*0290*/  ISETP.NE.AND.EX P0, PT, RZ, RZ, PT, P0 ;  /* 0x000000ffff00720c */ /* 0x000fda0003f05300 */
[----:B------:R-:W-:Y:S05]  /*02a0*/  @!P0 BRA `(.L_x_4) ;  /* 0x00000024000c8947 */ /* 0x000fea0003800000 */
[----:B------:R-:W0:Y:S01]  /*02b0*/  LDC.64 R8, c[0x4][RZ] ;  /* 0x01000000ff087b82 */ /* 0x000e220000000a00 */
[----:B------:R-:W-:Y:S01]  /*02c0*/  IMAD.MOV.U32 R6, RZ, RZ, RZ ;  /* 0x000000ffff067224 */ /* 0x000fe200078e00ff */
[----:B------:R-:W-:Y:S01]  /*02d0*/  CS2R R2, SRZ ;  /* 0x0000000000027805 */ /* 0x000fe2000001ff00 */
[----:B------:R-:W-:Y:S01]  /*02e0*/  IMAD.MOV.U32 R12, RZ, RZ, RZ ;  /* 0x000000ffff0c7224 */ /* 0x000fe200078e00ff */
[----:B------:R-:W-:Y:S01]  /*02f0*/  CS2R R4, SRZ ;  /* 0x0000000000047805 */ /* 0x000fe2000001ff00 */
[----:B0-----:R-:W-:-:S07]  /*0300*/  IMAD.WIDE.U32 R8, R11, 0xc80, R8 ;  /* 0x00000c800b087825 */ /* 0x001fce00078e0008 */
.L_x_6:
[----:B------:R-:W-:-:S06]  /*0310*/  IMAD R7, R12, 0x4, R1 ;  /* 0x000000040c077824 */ /* 0x000fcc00078e0201 */
[----:B------:R-:W5:Y:S01]  /*0320*/  LDL R7, [R7+0x4] ;  /* 0x0000040007077983 */ /* 0x000f620000100800 */
[----:B------:R-:W-:-:S05]  /*0330*/  UMOV UR4, URZ ;  /* 0x000000ff00047c82 */ /* 0x000fca0008000000 */
.L_x_5:
[----:B-----5:R-:W-:Y:S01]  /*0340*/  SHF.R.U32.HI R20, RZ, UR4, R7 ;  /* 0x00000004ff147c19 */ /* 0x020fe20008011607 */
[----:B------:R-:W-:-:S03]  /*0350*/  IMAD.SHL.U32 R14, R12, 0x20, RZ ;  /* 0x000000200c0e7824 */ /* 0x000fc600078e00ff */
[----:B------:R-:W-:Y:S01]  /*0360*/  LOP3.LUT R15, R20, 0x1, RZ, 0xc0, !PT ;  /* 0x00000001140f7812 */ /* 0x000fe200078ec0ff */
[----:B------:R-:W-:-:S03]  /*0370*/  VIADD R14, R14, UR4 ;  /* 0x000000040e0e7c36 */ /* 0x000fc60008000000 */
[----:B------:R-:W-:Y:S01]  /*0380*/  ISETP.NE.U32.AND P0, PT, R15, 0x1, PT ;  /* 0x000000010f00780c */ /* 0x000fe20003f05070 */
[----:B------:R-:W-:-:S03]  /*0390*/  IMAD R15, R14, 0x5, RZ ;  /* 0x000000050e0f7824 */ /* 0x000fc600078e02ff */
[----:B------:R-:W-:Y:S01]  /*03a0*/  R2P PR, R20, 0x7e ;  /* 0x0000007e14007804 */ /* 0x000fe20000000000 */
[----:B------:R-:W-:-:S08]  /*03b0*/  IMAD.WIDE.U32 R14, R15, 0x4, R8 ;  /* 0x000000040f0e7825 */ /* 0x000fd000078e0008 */
[----:B-1----:R-:W2:Y:S04]  /*03c0*/  @!P0 LDG.E R17, desc[UR6][R14.64] ;  /* 0x000000060e118981 */ /* 0x002ea8000c1e1900 */
[----:B------:R-:W3:Y:S04]  /*03d0*/  @P1 LDG.E R19, desc[UR6][R14.64+0x14] ;  /* 0x000014060e131981 */ /* 0x000ee8000c1e1900 */
[----:B------:R-:W4:Y:S04]  /*03e0*/  @P2 LDG.E R21, desc[UR6][R14.64+0x28] ;  /* 0x000028060e152981 */ /* 0x000f28000c1e1900 */
[----:B------:R-:W4:Y:S04]  /*03f0*/  @P3 LDG.E R23, desc[UR6][R14.64+0x3c] ;  /* 0x00003c060e173981 */ /* 0x000f28000c1e1900 */
[----:B------:R-:W4:Y:S04]  /*0400*/  @!P0 LDG.E R16, desc[UR6][R14.64+0x8] ;  /* 0x000008060e108981 */ /* 0x000f28000c1e1900 */
[----:B------:R-:W4:Y:S04]  /*0410*/  @P4 LDG.E R25, desc[UR6][R14.64+0x50] ;  /* 0x000050060e194981 */ /* 0x000f28000c1e1900 */
[----:B------:R-:W4:Y:S04]  /*0420*/  @!P0 LDG.E R18, desc[UR6][R14.64+0x10] ;  /* 0x000010060e128981 */ /* 0x000f28000c1e1900 */
[----:B------:R-:W4:Y:S04]  /*0430*/  @P1 LDG.E R22, desc[UR6][R14.64+0x1c] ;  /* 0x00001c060e161981 */ /* 0x000f28000c1e1900 */
[----:B------:R-:W4:Y:S04]  /*0440*/  @P1 LDG.E R24, desc[UR6][R14.64+0x24] ;  /* 0x000024060e181981 */ /* 0x000f28000c1e1900 */
[----:B------:R-:W4:Y:S01]  /*0450*/  @P6 LDG.E R27, desc[UR6][R14.64+0x78] ;  /* 0x000078060e1b6981 */ /* 0x000f22000c1e1900 */
[----:B--2---:R-:W-:-:S03]  /*0460*/  @!P0 LOP3.LUT R6, R6, R17, RZ, 0x3c, !PT ;  /* 0x0000001106068212 */ /* 0x004fc600078e3cff */
[----:B------:R-:W2:Y:S01]  /*0470*/  @!P0 LDG.E R17, desc[UR6][R14.64+0x4] ;  /* 0x000004060e118981 */ /* 0x000ea2000c1e1900 */
[----:B---3--:R-:W-:-:S03]  /*0480*/  @P1 LOP3.LUT R6, R6, R19, RZ, 0x3c, !PT ;  /* 0x0000001306061212 */ /* 0x008fc600078e3cff */
[----:B------:R-:W3:Y:S01]  /*0490*/  @!P0 LDG.E R19, desc[UR6][R14.64+0xc] ;  /* 0x00000c060e138981 */ /* 0x000ee2000c1e1900 */
[----:B----4-:R-:W-:-:S03]  /*04a0*/  @P2 LOP3.LUT R6, R6, R21, RZ, 0x3c, !PT ;  /* 0x0000001506062212 */ /* 0x010fc600078e3cff */
[----:B------:R-:W4:Y:S01]  /*04b0*/  @P1 LDG.E R21, desc[UR6][R14.64+0x18] ;  /* 0x000018060e151981 */ /* 0x000f22000c1e1900 */
[----:B------:R-:W-:-:S03]  /*04c0*/  @P3 LOP3.LUT R6, R6, R23, RZ, 0x3c, !PT ;  /* 0x0000001706063212 */ /* 0x000fc600078e3cff */
[----:B------:R-:W4:Y:S01]  /*04d0*/  @P5 LDG.E R23, desc[UR6][R14.64+0x64] ;  /* 0x000064060e175981 */ /* 0x000f22000c1e1900 */
[----:B------:R-:W-:-:S03]  /*04e0*/  @!P0 LOP3.LUT R5, R5, R16, RZ, 0x3c, !PT ;  /* 0x0000001005058212 */ /* 0x000fc600078e3cff */
[----:B------:R-:W4:Y:S01]  /*04f0*/  @P2 LDG.E R16, desc[UR6][R14.64+0x30] ;  /* 0x000030060e102981 */ /* 0x000f22000c1e1900 */
[----:B------:R-:W-:-:S03]  /*0500*/  @P4 LOP3.LUT R6, R6, R25, RZ, 0x3c, !PT ;  /* 0x0000001906064212 */ /* 0x000fc600078e3cff */
[----:B------:R-:W4:Y:S01]  /*0510*/  @P3 LDG.E R25, desc[UR6][R14.64+0x48] ;  /* 0x000048060e193981 */ /* 0x000f22000c1e1900 */
[----:B------:R-:W-:-:S03]  /*0520*/  @!P0 LOP3.LUT R3, R3, R18, RZ, 0x3c, !PT ;  /* 0x0000001203038212 */ /* 0x000fc600078e3cff */
[----:B------:R-:W4:Y:S01]  /*0530*/  @P2 LDG.E R18, desc[UR6][R14.64+0x38] ;  /* 0x000038060e122981 */ /* 0x000f22000c1e1900 */
[----:B------:R-:W-:-:S03]  /*0540*/  @P1 LOP3.LUT R5, R5, R22, RZ, 0x3c, !PT ;  /* 0x0000001605051212 */ /* 0x000fc600078e3cff */
[----:B------:R-:W4:Y:S01]  /*0550*/  @P3 LDG.E R22, desc[UR6][R14.64+0x44] ;  /* 0x000044060e163981 */ /* 0x000f22000c1e1900 */
[----:B--2---:R-:W-:-:S03]  /*0560*/  @!P0 LOP3.LUT R4, R4, R17, RZ, 0x3c, !PT ;  /* 0x0000001104048212 */ /* 0x004fc600078e3cff */
[----:B------:R-:W2:Y:S01]  /*0570*/  @P1 LDG.E R17, desc[UR6][R14.64+0x20] ;  /* 0x000020060e111981 */ /* 0x000ea2000c1e1900 */
[----:B---3--:R-:W-:-:S03]  /*0580*/  @!P0 LOP3.LUT R2, R2, R19, RZ, 0x3c, !PT ;  /* 0x0000001302028212 */ /* 0x008fc600078e3cff */
[----:B------:R-:W3:Y:S01]  /*0590*/  @P2 LDG.E R19, desc[UR6][R14.64+0x2c] ;  /* 0x00002c060e132981 */ /* 0x000ee2000c1e1900 */
[----:B----4-:R-:W-:-:S03]  /*05a0*/  @P1 LOP3.LUT R4, R4, R21, RZ, 0x3c, !PT ;  /* 0x0000001504041212 */ /* 0x010fc600078e3cff */
[----:B------:R-:W4:Y:S01]  /*05b0*/  @P2 LDG.E R21, desc[UR6][R14.64+0x34] ;  /* 0x000034060e152981 */ /* 0x000f22000c1e1900 */
[----:B------:R-:W-:-:S03]  /*05c0*/  @P5 LOP3.LUT R6, R6, R23, RZ, 0x3c, !PT ;  /* 0x0000001706065212 */ /* 0x000fc600078e3cff */
[----:B------:R-:W4:Y:S01]  /*05d0*/  @P3 LDG.E R23, desc[UR6][R14.64+0x40] ;  /* 0x000040060e173981 */ /* 0x000f22000c1e1900 */
[----:B------:R-:W-:Y:S02]  /*05e0*/  @P1 LOP3.LUT R3, R3, R24, RZ, 0x3c, !PT ;  /* 0x0000001803031212 */ /* 0x000fe400078e3cff */
[----:B------:R-:W-:Y:S01]  /*05f0*/  @P2 LOP3.LUT R5, R5, R16, RZ, 0x3c, !PT ;  /* 0x0000001005052212 */ /* 0x000fe200078e3cff */
[----:B------:R-:W4:Y:S04]  /*0600*/  @P5 LDG.E R24, desc[UR6][R14.64+0x6c] ;  /* 0x00006c060e185981 */ /* 0x000f28000c1e1900 */
[----:B------:R-:W4:Y:S01]  /*0610*/  @P3 LDG.E R16, desc[UR6][R14.64+0x4c] ;  /* 0x00004c060e103981 */ /* 0x000f22000c1e1900 */
[----:B------:R-:W-:-:S03]  /*0620*/  @P2 LOP3.LUT R3, R3, R18, RZ, 0x3c, !PT ;  /* 0x0000001203032212 */ /* 0x000fc600078e3cff */
[----:B------:R-:W4:Y:S01]  /*0630*/  @P4 LDG.E R18, desc[UR6][R14.64+0x58] ;  /* 0x000058060e124981 */ /* 0x000f22000c1e1900 */
[----:B------:R-:W-:-:S03]  /*0640*/  @P3 LOP3.LUT R5, R5, R22, RZ, 0x3c, !PT ;  /* 0x0000001605053212 */ /* 0x000fc600078e3cff */
[----:B------:R-:W4:Y:S01]  /*0650*/  @P4 LDG.E R22, desc[UR6][R14.64+0x60] ;  /* 0x000060060e164981 */ /* 0x000f22000c1e1900 */
[----:B--2---:R-:W-:-:S03]  /*0660*/  @P1 LOP3.LUT R2, R2, R17, RZ, 0x3c, !PT ;  /* 0x0000001102021212 */ /* 0x004fc600078e3cff */
[----:B------:R-:W2:Y:S01]  /*0670*/  @P4 LDG.E R17, desc[UR6][R14.64+0x54] ;  /* 0x000054060e114981 */ /* 0x000ea2000c1e1900 */
[----:B---3--:R-:W-:-:S03]  /*0680*/  @P2 LOP3.LUT R4, R4, R19, RZ, 0x3c, !PT ;  /* 0x0000001304042212 */ /* 0x008fc600078e3cff */
[----:B------:R-:W3:Y:S01]  /*0690*/  @P4 LDG.E R19, desc[UR6][R14.64+0x5c] ;  /* 0x00005c060e134981 */ /* 0x000ee2000c1e1900 */
[----:B----4-:R-:W-:-:S03]  /*06a0*/  @P2 LOP3.LUT R2, R2, R21, RZ, 0x3c, !PT ;  /* 0x0000001502022212 */ /* 0x010fc600078e3cff */
[----:B------:R-:W4:Y:S01]  /*06b0*/  @P5 LDG.E R21, desc[UR6][R14.64+0x68] ;  /* 0x000068060e155981 */ /* 0x000f22000c1e1900 */
[----:B------:R-:W-:-:S03]  /*06c0*/  @P3 LOP3.LUT R4, R4, R23, RZ, 0x3c, !PT ;  /* 0x0000001704043212 */ /* 0x000fc600078e3cff */
[----:B------:R-:W4:Y:S01]  /*06d0*/  @P5 LDG.E R23, desc[UR6][R14.64+0x70] ;  /* 0x000070060e175981 */ /* 0x000f22000c1e1900 */
[----:B------:R-:W-:Y:S02]  /*06e0*/  LOP3.LUT P0, RZ, R20, 0x80, RZ, 0xc0, !PT ;  /* 0x0000008014ff7812 */ /* 0x000fe4000780c0ff */
[----:B------:R-:W-:Y:S02]  /*06f0*/  @P3 LOP3.LUT R2, R2, R25, RZ, 0x3c, !PT ;  /* 0x0000001902023212 */ /* 0x000fe400078e3cff */
[----:B------:R-:W-:Y:S02]  /*0700*/  @P3 LOP3.LUT R3, R3, R16, RZ, 0x3c, !PT ;  /* 0x0000001003033212 */ /* 0x000fe400078e3cff */
[----:B------:R-:W4:Y:S01]  /*0710*/  @P5 LDG.E R16, desc[UR6][R14.64+0x74] ;  /* 0x000074060e105981 */ /* 0x000f22000c1e1900 */
[----:B------:R-:W-:-:S03]  /*0720*/  @P4 LOP3.LUT R5, R5, R18, RZ, 0x3c, !PT ;  /* 0x0000001205054212 */ /* 0x000fc600078e3cff */
[----:B------:R-:W4:Y:S01]  /*0730*/  @P6 LDG.E R18, desc[UR6][R14.64+0x80] ;  /* 0x000080060e126981 */ /* 0x000f22000c1e1900 */
[----:B------:R-:W-:-:S03]  /*0740*/  @P4 LOP3.LUT R3, R3, R22, RZ, 0x3c, !PT ;  /* 0x0000001603034212 */ /* 0x000fc600078e3cff */
[----:B------:R-:W4:Y:S01]  /*0750*/  @P6 LDG.E R22, desc[UR6][R14.64+0x88] ;  /* 0x000088060e166981 */ /* 0x000f22000c1e1900 */
[----:B------:R-:W-:-:S03]  /*0760*/  @P5 LOP3.LUT R5, R5, R24, RZ, 0x3c, !PT ;  /* 0x0000001805055212 */ /* 0x000fc600078e3cff */
[----:B------:R-:W4:Y:S04]  /*0770*/  @P0 LDG.E R25, desc[UR6][R14.64+0x8c] ;  /* 0x00008c060e190981 */ /* 0x000f28000c1e1900 */
[----:B------:R-:W4:Y:S04]  /*0780*/  @P0 LDG.E R24, desc[UR6][R14.64+0x94] ;  /* 0x000094060e180981 */ /* 0x000f28000c1e1900 */
        /* <DEDUP_REMOVED lines=9> */
[----:B------:R-:W-:Y:S02]  /*0820*/  @P6 LOP3.LUT R6, R6, R27, RZ, 0x3c, !PT ;  /* 0x0000001b06066212 */ /* 0x000fe400078e3cff */
[----:B------:R-:W-:Y:S02]  /*0830*/  @P5 LOP3.LUT R3, R3, R16, RZ, 0x3c, !PT ;  /* 0x0000001003035212 */ /* 0x000fe400078e3cff */
[----:B------:R-:W-:Y:S02]  /*0840*/  @P6 LOP3.LUT R5, R5, R18, RZ, 0x3c, !PT ;  /* 0x0000001205056212 */ /* 0x000fe400078e3cff */
[----:B------:R-:W-:Y:S02]  /*0850*/  @P6 LOP3.LUT R3, R3, R22, RZ, 0x3c, !PT ;  /* 0x0000001603036212 */ /* 0x000fe400078e3cff */
[----:B------:R-:W-:Y:S02]  /*0860*/  @P0 LOP3.LUT R6, R6, R25, RZ, 0x3c, !PT ;  /* 0x0000001906060212 */ /* 0x000fe400078e3cff */
[----:B------:R-:W-:-:S02]  /*0870*/  @P0 LOP3.LUT R5, R5, R24, RZ, 0x3c, !PT ;  /* 0x0000001805050212 */ /* 0x000fc400078e3cff */
[----:B------:R-:W-:Y:S02]  /*0880*/  @P0 LOP3.LUT R3, R3, R26, RZ, 0x3c, !PT ;  /* 0x0000001a03030212 */ /* 0x000fe400078e3cff */
[----:B--2---:R-:W-:Y:S02]  /*0890*/  @P6 LOP3.LUT R4, R4, R17, RZ, 0x3c, !PT ;  /* 0x0000001104046212 */ /* 0x004fe400078e3cff */
[----:B---3--:R-:W-:Y:S02]  /*08a0*/  @P6 LOP3.LUT R2, R2, R19, RZ, 0x3c, !PT ;  /* 0x0000001302026212 */ /* 0x008fe400078e3cff */
[----:B----4-:R-:W-:Y:S02]  /*08b0*/  @P0 LOP3.LUT R4, R4, R21, RZ, 0x3c, !PT ;  /* 0x0000001504040212 */ /* 0x010fe400078e3cff */
[----:B------:R-:W-:Y:S02]  /*08c0*/  @P0 LOP3.LUT R2, R2, R23, RZ, 0x3c, !PT ;  /* 0x0000001702020212 */ /* 0x000fe400078e3cff */
[----:B------:R-:W-:-:S13]  /*08d0*/  R2P PR, R20.B1, 0x7f ;  /* 0x0000007f14007804 */ /* 0x000fda0000001000 */
[----:B------:R-:W2:Y:S04]  /*08e0*/  @P0 LDG.E R18, desc[UR6][R14.64+0xb0] ;  /* 0x0000b0060e120981 */ /* 0x000ea8000c1e1900 */
[----:B------:R-:W3:Y:S04]  /*08f0*/  @P0 LDG.E R21, desc[UR6][R14.64+0xa0] ;  /* 0x0000a0060e150981 */ /* 0x000ee8000c1e1900 */
[----:B------:R-:W4:Y:S04]  /*0900*/  @P0 LDG.E R23, desc[UR6][R14.64+0xa4] ;  /* 0x0000a4060e170981 */ /* 0x000f28000c1e1900 */
[----:B------:R-:W4:Y:S04]  /*0910*/  @P0 LDG.E R16, desc[UR6][R14.64+0xa8] ;  /* 0x0000a8060e100981 */ /* 0x000f28000c1e1900 */
[----:B------:R-:W4:Y:S04]  /*0920*/  @P0 LDG.E R25, desc[UR6][R14.64+0xac] ;  /* 0x0000ac060e190981 */ /* 0x000f28000c1e1900 */
[----:B------:R-:W4:Y:S04]  /*0930*/  @P1 LDG.E R27, desc[UR6][R14.64+0xb4] ;  /* 0x0000b4060e1b1981 */ /* 0x000f28000c1e1900 */
[----:B------:R-:W4:Y:S04]  /*0940*/  @P2 LDG.E R29, desc[UR6][R14.64+0xc8] ;  /* 0x0000c8060e1d2981 */ /* 0x000f28000c1e1900 */
[----:B------:R-:W4:Y:S04]  /*0950*/  @P3 LDG.E R19, desc[UR6][R14.64+0xdc] ;  /* 0x0000dc060e133981 */ /* 0x000f28000c1e1900 */
        /* <DEDUP_REMOVED lines=12> */
[----:B------:R-:W-:Y:S01]  /*0a20*/  LOP3.LUT P0, RZ, R20, 0x8000, RZ, 0xc0, !PT ;  /* 0x0000800014ff7812 */ /* 0x000fe2000780c0ff */
[----:B------:R-:W4:Y:S04]  /*0a30*/  @P1 LDG.E R25, desc[UR6][R14.64+0xc0] ;  /* 0x0000c0060e191981 */ /* 0x000f28000c1e1900 */
[----:B------:R-:W4:Y:S01]  /*0a40*/  @P1 LDG.E R20, desc[UR6][R14.64+0xc4] ;  /* 0x0000c4060e141981 */ /* 0x000f22000c1e1900 */
[----:B------:R-:W-:-:S03]  /*0a50*/  @P1 LOP3.LUT R6, R6, R27, RZ, 0x3c, !PT ;  /* 0x0000001b06061212 */ /* 0x000fc600078e3cff */
[----:B------:R-:W4:Y:S01]  /*0a60*/  @P2 LDG.E R27, desc[UR6][R14.64+0xcc] ;  /* 0x0000cc060e1b2981 */ /* 0x000f22000c1e1900 */
[----:B------:R-:W-:-:S03]  /*0a70*/  @P2 LOP3.LUT R6, R6, R29, RZ, 0x3c, !PT ;  /* 0x0000001d06062212 */ /* 0x000fc600078e3cff */
[----:B------:R-:W4:Y:S01]  /*0a80*/  @P6 LDG.E R29, desc[UR6][R14.64+0x118] ;  /* 0x000118060e1d6981 */ /* 0x000f22000c1e1900 */
[----:B------:R-:W-:-:S03]  /*0a90*/  @P3 LOP3.LUT R6, R6, R19, RZ, 0x3c, !PT ;  /* 0x0000001306063212 */ /* 0x000fc600078e3cff */
[----:B------:R-:W4:Y:S01]  /*0aa0*/  @P2 LDG.E R19, desc[UR6][R14.64+0xd4] ;  /* 0x0000d4060e132981 */ /* 0x000f22000c1e1900 */
[----:B------:R-:W-:-:S03]  /*0ab0*/  @P4 LOP3.LUT R6, R6, R17, RZ, 0x3c, !PT ;  /* 0x0000001106064212 */ /* 0x000fc600078e3cff */
[----:B------:R-:W4:Y:S04]  /*0ac0*/  @P5 LDG.E R17, desc[UR6][R14.64+0x108] ;  /* 0x000108060e115981 */ /* 0x000f28000c1e1900 */
[----:B------:R-:W4:Y:S01]  /*0ad0*/  @P0 LDG.E R26, desc[UR6][R14.64+0x13c] ;  /* 0x00013c060e1a0981 */ /* 0x000f22000c1e1900 */
[----:B--2---:R-:W-:-:S03]  /*0ae0*/  @P1 LOP3.LUT R5, R5, R18, RZ, 0x3c, !PT ;  /* 0x0000001205051212 */ /* 0x004fc600078e3cff */
[----:B------:R-:W2:Y:S01]  /*0af0*/  @P4 LDG.E R18, desc[UR6][R14.64+0x100] ;  /* 0x000100060e124981 */ /* 0x000ea2000c1e1900 */
[----:B---3--:R-:W-:Y:S02]  /*0b00*/  @P5 LOP3.LUT R6, R6, R21, RZ, 0x3c, !PT ;  /* 0x0000001506065212 */ /* 0x008fe400078e3cff */
[----:B------:R-:W-:Y:S01]  /*0b10*/  @P2 LOP3.LUT R5, R5, R22, RZ, 0x3c, !PT ;  /* 0x0000001605052212 */ /* 0x000fe200078e3cff */
[----:B------:R-:W3:Y:S01]  /*0b20*/  @P3 LDG.E R21, desc[UR6][R14.64+0xe0] ;  /* 0x0000e0060e153981 */ /* 0x000ee2000c1e1900 */
[----:B----4-:R-:W-:-:S03]  /*0b30*/  @P1 LOP3.LUT R4, R4, R23, RZ, 0x3c, !PT ;  /* 0x0000001704041212 */ /* 0x010fc600078e3cff */
[----:B------:R-:W4:Y:S04]  /*0b40*/  @P3 LDG.E R22, desc[UR6][R14.64+0xec] ;  /* 0x0000ec060e163981 */ /* 0x000f28000c1e1900 */
[----:B------:R-:W2:Y:S01]  /*0b50*/  @P3 LDG.E R23, desc[UR6][R14.64+0xe8] ;  /* 0x0000e8060e173981 */ /* 0x000ea2000c1e1900 */
[----:B------:R-:W-:-:S03]  /*0b60*/  @P1 LOP3.LUT R2, R2, R25, RZ, 0x3c, !PT ;  /* 0x0000001902021212 */ /* 0x000fc600078e3cff */
[----:B------:R-:W2:Y:S01]  /*0b70*/  @P4 LDG.E R25, desc[UR6][R14.64+0xf4] ;  /* 0x0000f4060e194981 */ /* 0x000ea2000c1e1900 */
[----:B------:R-:W-:-:S03]  /*0b80*/  @P1 LOP3.LUT R3, R3, R20, RZ, 0x3c, !PT ;  /* 0x0000001403031212 */ /* 0x000fc600078e3cff */
[----:B------:R-:W2:Y:S01]  /*0b90*/  @P3 LDG.E R20, desc[UR6][R14.64+0xe4] ;  /* 0x0000e4060e143981 */ /* 0x000ea2000c1e1900 */
[----:B------:R-:W-:Y:S02]  /*0ba0*/  @P2 LOP3.LUT R4, R4, R27, RZ, 0x3c, !PT ;  /* 0x0000001b04042212 */ /* 0x000fe400078e3cff */
[----:B------:R-:W-:Y:S01]  /*0bb0*/  @P2 LOP3.LUT R3, R3, R16, RZ, 0x3c, !PT ;  /* 0x0000001003032212 */ /* 0x000fe200078e3cff */
[----:B------:R-:W2:Y:S04]  /*0bc0*/  @P4 LDG.E R27, desc[UR6][R14.64+0xfc] ;  /* 0x0000fc060e1b4981 */ /* 0x000ea8000c1e1900 */
[----:B------:R-:W2:Y:S01]  /*0bd0*/  @P5 LDG.E R16, desc[UR6][R14.64+0x10c] ;  /* 0x00010c060e105981 */ /* 0x000ea2000c1e1900 */
[----:B------:R-:W-:-:S03]  /*0be0*/  @P2 LOP3.LUT R2, R2, R19, RZ, 0x3c, !PT ;  /* 0x0000001302022212 */ /* 0x000fc600078e3cff */
[----:B------:R-:W2:Y:S01]  /*0bf0*/  @P5 LDG.E R19, desc[UR6][R14.64+0x110] ;  /* 0x000110060e135981 */ /* 0x000ea2000c1e1900 */
[----:B------:R-:W-:-:S03]  /*0c00*/  @P6 LOP3.LUT R6, R6, R29, RZ, 0x3c, !PT ;  /* 0x0000001d06066212 */ /* 0x000fc600078e3cff */
[----:B------:R-:W2:Y:S01]  /*0c10*/  @P0 LDG.E R29, desc[UR6][R14.64+0x12c] ;  /* 0x00012c060e1d0981 */ /* 0x000ea2000c1e1900 */
[----:B---3--:R-:W-:-:S03]  /*0c20*/  @P3 LOP3.LUT R4, R4, R21, RZ, 0x3c, !PT ;  /* 0x0000001504043212 */ /* 0x008fc600078e3cff */
[----:B------:R-:W3:Y:S01]  /*0c30*/  @P6 LDG.E R21, desc[UR6][R14.64+0x11c] ;  /* 0x00011c060e156981 */ /* 0x000ee2000c1e1900 */
[----:B----4-:R-:W-:-:S03]  /*0c40*/  @P3 LOP3.LUT R3, R3, R22, RZ, 0x3c, !PT ;  /* 0x0000001603033212 */ /* 0x010fc600078e3cff */
[----:B------:R-:W4:Y:S01]  /*0c50*/  @P6 LDG.E R22, desc[UR6][R14.64+0x128] ;  /* 0x000128060e166981 */ /* 0x000f22000c1e1900 */
[----:B--2---:R-:W-:Y:S02]  /*0c60*/  @P3 LOP3.LUT R2, R2, R23, RZ, 0x3c, !PT ;  /* 0x0000001702023212 */ /* 0x004fe400078e3cff */
[----:B------:R-:W-:Y:S01]  /*0c70*/  @P4 LOP3.LUT R3, R3, R18, RZ, 0x3c, !PT ;  /* 0x0000001203034212 */ /* 0x000fe200078e3cff */
[----:B------:R-:W2:Y:S01]  /*0c80*/  @P6 LDG.E R23, desc[UR6][R14.64+0x124] ;  /* 0x000124060e176981 */ /* 0x000ea2000c1e1900 */
[----:B------:R-:W-:-:S03]  /*0c90*/  @P4 LOP3.LUT R4, R4, R25, RZ, 0x3c, !PT ;  /* 0x0000001904044212 */ /* 0x000fc600078e3cff */
[----:B------:R-:W4:Y:S01]  /*0ca0*/  @P6 LDG.E R18, desc[UR6][R14.64+0x120] ;  /* 0x000120060e126981 */ /* 0x000f22000c1e1900 */
[----:B------:R-:W-:-:S03]  /*0cb0*/  @P3 LOP3.LUT R5, R5, R20, RZ, 0x3c, !PT ;  /* 0x0000001405053212 */ /* 0x000fc600078e3cff */
[----:B------:R-:W4:Y:S01]  /*0cc0*/  @P5 LDG.E R20, desc[UR6][R14.64+0x114] ;  /* 0x000114060e145981 */ /* 0x000f22000c1e1900 */
[----:B------:R-:W-:Y:S02]  /*0cd0*/  @P4 LOP3.LUT R5, R5, R24, RZ, 0x3c, !PT ;  /* 0x0000001805054212 */ /* 0x000fe400078e3cff */
[----:B------:R-:W-:Y:S01]  /*0ce0*/  @P5 LOP3.LUT R4, R4, R17, RZ, 0x3c, !PT ;  /* 0x0000001104045212 */ /* 0x000fe200078e3cff */
[----:B------:R-:W4:Y:S04]  /*0cf0*/  @P0 LDG.E R24, desc[UR6][R14.64+0x134] ;  /* 0x000134060e180981 */ /* 0x000f28000c1e1900 */
[----:B------:R-:W4:Y:S04]  /*0d00*/  @P0 LDG.E R17, desc[UR6][R14.64+0x130] ;  /* 0x000130060e110981 */ /* 0x000f28000c1e1900 */
[----:B------:R-:W4:Y:S01]  /*0d10*/  @P0 LDG.E R25, desc[UR6][R14.64+0x138] ;  /* 0x000138060e190981 */ /* 0x000f22000c1e1900 */
[----:B------:R-:W-:Y:S01]  /*0d20*/  UIADD3 UR4, UPT, UPT, UR4, 0x10, URZ ;  /* 0x0000001004047890 */ /* 0x000fe2000fffe0ff */
[----:B------:R-:W-:-:S03]  /*0d30*/  @P4 LOP3.LUT R2, R2, R27, RZ, 0x3c, !PT ;  /* 0x0000001b02024212 */ /* 0x000fc600078e3cff */
[----:B------:R-:W-:Y:S01]  /*0d40*/  UISETP.NE.AND UP0, UPT, UR4, 0x20, UPT ;  /* 0x000000200400788c */ /* 0x000fe2000bf05270 */
[----:B------:R-:W-:Y:S02]  /*0d50*/  @P5 LOP3.LUT R5, R5, R16, RZ, 0x3c, !PT ;  /* 0x0000001005055212 */ /* 0x000fe400078e3cff */
[----:B------:R-:W-:Y:S02]  /*0d60*/  @P5 LOP3.LUT R2, R2, R19, RZ, 0x3c, !PT ;  /* 0x0000001302025212 */ /* 0x000fe400078e3cff */
[----:B------:R-:W-:Y:S02]  /*0d70*/  @P0 LOP3.LUT R6, R6, R29, RZ, 0x3c, !PT ;  /* 0x0000001d06060212 */ /* 0x000fe400078e3cff */
[----:B---3--:R-:W-:Y:S02]  /*0d80*/  @P6 LOP3.LUT R4, R4, R21, RZ, 0x3c, !PT ;  /* 0x0000001504046212 */ /* 0x008fe400078e3cff */
[----:B--2---:R-:W-:Y:S02]  /*0d90*/  @P6 LOP3.LUT R2, R2, R23, RZ, 0x3c, !PT ;  /* 0x0000001702026212 */ /* 0x004fe400078e3cff */
[----:B----4-:R-:W-:-:S02]  /*0da0*/  @P6 LOP3.LUT R5, R5, R18, RZ, 0x3c, !PT ;  /* 0x0000001205056212 */ /* 0x010fc400078e3cff */
[----:B------:R-:W-:-:S04]  /*0db0*/  @P5 LOP3.LUT R3, R3, R20, RZ, 0x3c, !PT ;  /* 0x0000001403035212 */ /* 0x000fc800078e3cff */
[----:B------:R-:W-:Y:S02]  /*0dc0*/  @P6 LOP3.LUT R3, R3, R22, RZ, 0x3c, !PT ;  /* 0x0000001603036212 */ /* 0x000fe400078e3cff */
[----:B------:R-:W-:Y:S02]  /*0dd0*/  @P0 LOP3.LUT R5, R5, R24, RZ, 0x3c, !PT ;  /* 0x0000001805050212 */ /* 0x000fe400078e3cff */
[----:B------:R-:W-:Y:S02]  /*0de0*/  @P0 LOP3.LUT R4, R4, R17, RZ, 0x3c, !PT ;  /* 0x0000001104040212 */ /* 0x000fe400078e3cff */
[----:B------:R-:W-:Y:S02]  /*0df0*/  @P0 LOP3.LUT R3, R3, R26, RZ, 0x3c, !PT ;  /* 0x0000001a03030212 */ /* 0x000fe400078e3cff */
[----:B------:R-:W-:Y:S01]  /*0e00*/  @P0 LOP3.LUT R2, R2, R25, RZ, 0x3c, !PT ;  /* 0x0000001902020212 */ /* 0x000fe200078e3cff */
[----:B------:R-:W-:Y:S06]  /*0e10*/  BRA.U UP0, `(.L_x_5) ;  /* 0xfffffff500487547 */ /* 0x000fec000b83ffff */
[----:B------:R-:W-:-:S05]  /*0e20*/  VIADD R12, R12, 0x1 ;  /* 0x000000010c0c7836 */ /* 0x000fca0000000000 */
[----:B------:R-:W-:-:S13]  /*0e30*/  ISETP.NE.AND P0, PT, R12, 0x5, PT ;  /* 0x000000050c00780c */ /* 0x000fda0003f05270 */
[----:B------:R-:W-:Y:S05]  /*0e40*/  @P0 BRA `(.L_x_6) ;  /* 0xfffffff400300947 */ /* 0x000fea000383ffff */
[----:B------:R-:W-:Y:S01]  /*0e50*/  LOP3.LUT R7, R10, 0x3, RZ, 0xc0, !PT ;  /* 0x000000030a077812 */ /* 0x000fe200078ec0ff */
[----:B------:R0:W-:Y:S03]  /*0e60*/  STL.64 [R1+0x8], R4 ;  /* 0x0000080401007387 */ /* 0x0001e60000100a00 */
[----:B------:R-:W-:Y:S01]  /*0e70*/  ISETP.NE.U32.AND P0, PT, R7, 0x1, PT ;  /* 0x000000010700780c */ /* 0x000fe20003f05070 */
[----:B------:R0:W-:Y:S03]  /*0e80*/  STL.64 [R1+0x10], R2 ;  /* 0x0000100201007387 */ /* 0x0001e60000100a00 */
[----:B------:R-:W-:Y:S01]  /*0e90*/  ISETP.NE.AND.EX P0, PT, RZ, RZ, PT, P0 ;  /* 0x000000ffff00720c */ /* 0x000fe20003f05300 */
[----:B------:R0:W-:-:S12]  /*0ea0*/  STL [R1+0x4], R6 ;  /* 0x0000040601007387 */ /* 0x0001d80000100800 */
[----:B0-----:R-:W-:Y:S05]  /*0eb0*/  @!P0 BRA `(.L_x_4) ;  /* 0x0000001800088947 */ /* 0x001fea0003800000 */
[----:B------:R-:W-:Y:S01]  /*0ec0*/  UMOV UR4, URZ ;  /* 0x000000ff00047c82 */ /* 0x000fe20008000000 */
[----:B------:R-:W-:Y:S01]  /*0ed0*/  UMOV UR5, URZ ;  /* 0x000000ff00057c82 */ /* 0x000fe20008000000 */
[----:B------:R-:W-:Y:S02]  /*0ee0*/  IMAD.MOV.U32 R6, RZ, RZ, RZ ;  /* 0x000000ffff067224 */ /* 0x000fe400078e00ff */
[----:B------:R-:W-:Y:S02]  /*0ef0*/  IMAD.MOV.U32 R12, RZ, RZ, RZ ;  /* 0x000000ffff0c7224 */ /* 0x000fe400078e00ff */
[----:B------:R-:W-:Y:S02]  /*0f00*/  IMAD.MOV.U32 R2, RZ, RZ, RZ ;  /* 0x000000ffff027224 */ /* 0x000fe400078e00ff */
[----:B------:R-:W-:Y:S02]  /*0f10*/  IMAD.MOV.U32 R5, RZ, RZ, RZ ;  /* 0x000000ffff057224 */ /* 0x000fe400078e00ff */
[----:B------:R-:W-:-:S02]  /*0f20*/  IMAD.U32 R3, RZ, RZ, UR4 ;  /* 0x00000004ff037e24 */ /* 0x000fc4000f8e00ff */
[----:B------:R-:W-:-:S07]  /*0f30*/  IMAD.U32 R4, RZ, RZ, UR5 ;  /* 0x00000005ff047e24 */ /* 0x000fce000f8e00ff */
.L_x_8:
[----:B------:R-:W-:-:S06]  /*0f40*/  IMAD R7, R12, 0x4, R1 ;  /* 0x000000040c077824 */ /* 0x000fcc00078e0201 */
[----:B------:R-:W5:Y:S01]  /*0f50*/  LDL R7, [R7+0x4] ;  /* 0x0000040007077983 */ /* 0x000f620000100800 */
[----:B------:R-:W-:-:S05]  /*0f60*/  UMOV UR4, URZ ;  /* 0x000000ff00047c82 */ /* 0x000fca0008000000 */
.L_x_7:
        /* <DEDUP_REMOVED lines=8> */
[----:B------:R-:W2:Y:S04]  /*0ff0*/  @!P0 LDG.E R17, desc[UR6][R14.64] ;  /* 0x000000060e118981 */ /* 0x000ea8000c1e1900 */
        /* <DEDUP_REMOVED lines=169> */
[----:B------:R0:W-:Y:S03]  /*1a90*/  STL [R1+0x4], R6 ;  /* 0x0000040601007387 */ /* 0x0001e60000100800 */
[----:B------:R-:W-:Y:S01]  /*1aa0*/  ISETP.NE.U32.AND P0, PT, R7, 0x3, PT ;  /* 0x000000030700780c */ /* 0x000fe20003f05070 */
[----:B------:R0:W-:Y:S03]  /*1ab0*/  STL.64 [R1+0x8], R4 ;  /* 0x0000080401007387 */ /* 0x0001e60000100a00 */
[----:B------:R-:W-:Y:S01]  /*1ac0*/  ISETP.NE.AND.EX P0, PT, RZ, RZ, PT, P0 ;  /* 0x000000ffff00720c */ /* 0x000fe20003f05300 */
[----:B------:R0:W-:-:S12]  /*1ad0*/  STL.64 [R1+0x10], R2 ;  /* 0x0000100201007387 */ /* 0x0001d80000100a00 */
[----:B0-----:R-:W-:Y:S05]  /*1ae0*/  @P0 BRA `(.L_x_4) ;  /* 0x0000000800fc0947 */ /* 0x001fea0003800000 */
        /* <DEDUP_REMOVED lines=8> */
.L_x_10:
[----:B------:R-:W-:-:S06]  /*1b70*/  IMAD R7, R12, 0x4, R1 ;  /* 0x000000040c077824 */ /* 0x000fcc00078e0201 */
[----:B------:R-:W5:Y:S01]  /*1b80*/  LDL R7, [R7+0x4] ;  /* 0x0000040007077983 */ /* 0x000f620000100800 */
[----:B------:R-:W-:-:S05]  /*1b90*/  UMOV UR4, URZ ;  /* 0x000000ff00047c82 */ /* 0x000fca0008000000 */
.L_x_9:
        /* <DEDUP_REMOVED lines=177> */
[----:B------:R0:W-:Y:S04]  /*26b0*/  STL [R1+0x4], R6 ;  /* 0x0000040601007387 */ /* 0x0001e80000100800 */
[----:B------:R0:W-:Y:S04]  /*26c0*/  STL.64 [R1+0x8], R4 ;  /* 0x0000080401007387 */ /* 0x0001e80000100a00 */
[----:B------:R0:W-:Y:S02]  /*26d0*/  STL.64 [R1+0x10], R2 ;  /* 0x0000100201007387 */ /* 0x0001e40000100a00 */
.L_x_4:
[----:B-1----:R-:W-:Y:S05]  /*26e0*/  BSYNC.RECONVERGENT B1 ;  /* 0x0000000000017941 */ /* 0x002fea0003800200 */
.L_x_3:
[C---:B------:R-:W-:Y:S01]  /*26f0*/  ISETP.GT.U32.AND P0, PT, R10.reuse, 0x3, PT ;  /* 0x000000030a00780c */ /* 0x040fe20003f04070 */
[----:B------:R-:W-:Y:S01]  /*2700*/  VIADD R11, R11, 0x1 ;  /* 0x000000010b0b7836 */ /* 0x000fe20000000000 */
[--C-:B------:R-:W-:Y:S02]  /*2710*/  SHF.R.U64 R10, R10, 0x2, R13.reuse ;  /* 0x000000020a0a7819 */ /* 0x100fe4000000120d */
[----:B------:R-:W-:Y:S02]  /*2720*/  ISETP.GT.U32.AND.EX P0, PT, R13, RZ, PT, P0 ;  /* 0x000000ff0d00720c */ /* 0x000fe40003f04100 */
[----:B------:R-:W-:-:S11]  /*2730*/  SHF.R.U32.HI R13, RZ, 0x2, R13 ;  /* 0x00000002ff0d7819 */ /* 0x000fd6000001160d */
[----:B------:R-:W-:Y:S05]  /*2740*/  @P0 BRA `(.L_x_11) ;  /* 0xffffffd800c40947 */ /* 0x000fea000383ffff */
.L_x_2:
[----:B-1----:R-:W-:Y:S05]  /*2750*/  BSYNC.RECONVERGENT B0 ;  /* 0x0000000000007941 */ /* 0x002fea0003800200 */
.L_x_1:
[----:B0-----:R-:W-:Y:S01]  /*2760*/  SHF.R.U32.HI R5, RZ, 0x2, R6 ;  /* 0x00000002ff057819 */ /* 0x001fe20000011606 */
[----:B------:R-:W-:Y:S01]  /*2770*/  IMAD.SHL.U32 R2, R3, 0x10, RZ ;  /* 0x0000001003027824 */ /* 0x000fe200078e00ff */
[----:B------:R-:W-:Y:S01]  /*2780*/  BSSY.RECONVERGENT B0, `(.L_x_12) ;  /* 0x000003b000007945 */ /* 0x000fe20003800200 */
[----:B------:R-:W-:Y:S01]  /*2790*/  IMAD.MOV.U32 R8, RZ, RZ, 0x3e055027 ;  /* 0x3e055027ff087424 */ /* 0x000fe200078e00ff */
[----:B------:R-:W-:Y:S01]  /*27a0*/  LOP3.LUT R5, R5, R6, RZ, 0x3c, !PT ;  /* 0x0000000605057212 */ /* 0x000fe200078e3cff */
[----:B------:R-:W-:-:S04]  /*27b0*/  IMAD.MOV.U32 R9, RZ, RZ, 0x7f800000 ;  /* 0x7f800000ff097424 */ /* 0x000fc800078e00ff */
[----:B------:R-:W-:-:S05]  /*27c0*/  IMAD.SHL.U32 R6, R5, 0x2, RZ ;  /* 0x0000000205067824 */ /* 0x000fca00078e00ff */
[----:B------:R-:W-:Y:S01]  /*27d0*/  LOP3.LUT R2, R5, R6, R2, 0x96, !PT ;  /* 0x0000000605027212 */ /* 0x000fe200078e9602 */
[----:B------:R-:W-:-:S03]  /*27e0*/  IMAD.MOV.U32 R5, RZ, RZ, 0x2f800000 ;  /* 0x2f800000ff057424 */ /* 0x000fc600078e00ff */
[----:B------:R-:W-:-:S05]  /*27f0*/  LOP3.LUT R3, R2, R3, RZ, 0x3c, !PT ;  /* 0x0000000302037212 */ /* 0x000fca00078e3cff */
[----:B------:R-:W-:-:S05]  /*2800*/  VIADD R2, R3, 0x4802b077 ;  /* 0x4802b07703027836 */ /* 0x000fca0000000000 */
[----:B------:R-:W-:-:S05]  /*2810*/  I2FP.F32.U32 R2, R2 ;  /* 0x0000000200027245 */ /* 0x000fca0000201000 */
[----:B------:R-:W-:-:S05]  /*2820*/  FFMA R6, R2, R5, 1.1641532182693481445e-10 ;  /* 0x2f00000002067423 */ /* 0x000fca0000000005 */
[----:B------:R-:W-:-:S13]  /*2830*/  FSETP.GEU.AND P0, PT, R6, 1.175494350822287508e-38, PT ;  /* 0x008000000600780b */ /* 0x000fda0003f0e000 */
[----:B------:R-:W-:-:S04]  /*2840*/  @!P0 FMUL R6, R6, 8388608 ;  /* 0x4b00000006068820 */ /* 0x000fc80000400000 */
[----:B------:R-:W-:-:S05]  /*2850*/  VIADD R2, R6, 0xc0d55555 ;  /* 0xc0d5555506027836 */ /* 0x000fca0000000000 */
[----:B------:R-:W-:-:S05]  /*2860*/  LOP3.LUT R5, R2, 0xff800000, RZ, 0xc0, !PT ;  /* 0xff80000002057812 */ /* 0x000fca00078ec0ff */
[----:B------:R-:W-:Y:S01]  /*2870*/  IMAD.IADD R2, R6, 0x1, -R5 ;  /* 0x0000000106027824 */ /* 0x000fe200078e0a05 */
[----:B------:R-:W-:-:S03]  /*2880*/  I2FP.F32.S32 R5, R5 ;  /* 0x0000000500057245 */ /* 0x000fc60000201400 */
[----:B------:R-:W-:-:S04]  /*2890*/  FADD R7, R2, -1 ;  /* 0xbf80000002077421 */ /* 0x000fc80000000000 */
[----:B------:R-:W-:-:S04]  /*28a0*/  FFMA R2, R7, -R8, 0.14084610342979431152 ;  /* 0x3e1039f607027423 */ /* 0x000fc80000000808 */
[----:B------:R-:W-:-:S04]  /*28b0*/  FFMA R2, R7, R2, -0.12148627638816833496 ;  /* 0xbdf8cdcc07027423 */ /* 0x000fc80000000002 */
[----:B------:R-:W-:-:S04]  /*28c0*/  FFMA R2, R7, R2, 0.13980610668659210205 ;  /* 0x3e0f295507027423 */ /* 0x000fc80000000002 */
[----:B------:R-:W-:-:S04]  /*28d0*/  FFMA R2, R7, R2, -0.16684235632419586182 ;  /* 0xbe2ad8b907027423 */ /* 0x000fc80000000002 */
[----:B------:R-:W-:-:S04]  /*28e0*/  FFMA R2, R7, R2, 0.20012299716472625732 ;  /* 0x3e4ced0b07027423 */ /* 0x000fc80000000002 */
[----:B------:R-:W-:-:S04]  /*28f0*/  FFMA R2, R7, R2, -0.24999669194221496582 ;  /* 0xbe7fff2207027423 */ /* 0x000fc80000000002 */
[----:B------:R-:W-:-:S04]  /*2900*/  FFMA R2, R7, R2, 0.33333182334899902344 ;  /* 0x3eaaaa7807027423 */ /* 0x000fc80000000002 */
[C---:B------:R-:W-:Y:S01]  /*2910*/  FFMA R8, R7.reuse, R2, -0.5 ;  /* 0xbf00000007087423 */ /* 0x040fe20000000002 */
[----:B------:R-:W-:Y:S02]  /*2920*/  FSEL R2, RZ, -23, P0 ;  /* 0xc1b80000ff027808 */ /* 0x000fe40000000000 */
[----:B------:R-:W-:Y:S01]  /*2930*/  ISETP.GT.U32.AND P0, PT, R6, 0x7f7fffff, PT ;  /* 0x7f7fffff0600780c */ /* 0x000fe20003f04070 */
[----:B------:R-:W-:Y:S02]  /*2940*/  FMUL R8, R7, R8 ;  /* 0x0000000807087220 */ /* 0x000fe40000400000 */
[----:B------:R-:W-:Y:S01]  /*2950*/  FFMA R2, R5, 1.1920928955078125e-07, R2 ;  /* 0x3400000005027823 */ /* 0x000fe20000000002 */
[----:B------:R-:W-:Y:S01]  /*2960*/  SHF.R.U32.HI R5, RZ, 0x2, R4 ;  /* 0x00000002ff057819 */ /* 0x000fe20000011604 */
[----:B------:R-:W-:-:S03]  /*2970*/  FFMA R7, R7, R8, R7 ;  /* 0x0000000807077223 */ /* 0x000fc60000000007 */
[----:B------:R-:W-:Y:S01]  /*2980*/  LOP3.LUT R5, R5, R4, RZ, 0x3c, !PT ;  /* 0x0000000405057212 */ /* 0x000fe200078e3cff */
[----:B------:R-:W-:Y:S01]  /*2990*/  FFMA R7, R2, 0.69314718246459960938, R7 ;  /* 0x3f31721802077823 */ /* 0x000fe20000000007 */
[----:B------:R-:W-:-:S03]  /*29a0*/  IMAD.SHL.U32 R2, R3, 0x10, RZ ;  /* 0x0000001003027824 */ /* 0x000fc600078e00ff */
[C---:B------:R-:W-:Y:S01]  /*29b0*/  @P0 FFMA R7, R6.reuse, R9, +INF ;  /* 0x7f80000006070423 */ /* 0x040fe20000000009 */
[----:B------:R-:W-:Y:S01]  /*29c0*/  IMAD.SHL.U32 R4, R5, 0x2, RZ ;  /* 0x0000000205047824 */ /* 0x000fe200078e00ff */
[----:B------:R-:W-:Y:S02]  /*29d0*/  FSETP.NEU.AND P0, PT, R6, RZ, PT ;  /* 0x000000ff0600720b */ /* 0x000fe40003f0d000 */
[----:B------:R-:W-:Y:S02]  /*29e0*/  FMUL R7, R7, -2 ;  /* 0xc000000007077820 */ /* 0x000fe40000400000 */
[----:B------:R-:W-:-:S03]  /*29f0*/  LOP3.LUT R2, R5, R4, R2, 0x96, !PT ;  /* 0x0000000405027212 */ /* 0x000fc600078e9602 */
[----:B------:R-:W-:Y:S02]  /*2a00*/  FSEL R6, R7, +INF , P0 ;  /* 0x7f80000007067808 */ /* 0x000fe40000000000 */
[----:B------:R-:W-:Y:S02]  /*2a10*/  LOP3.LUT R2, R2, R3, RZ, 0x3c, !PT ;  /* 0x0000000302027212 */ /* 0x000fe400078e3cff */
[----:B------:R0:W1:Y:S01]  /*2a20*/  MUFU.RSQ R5, R6 ;  /* 0x0000000600057308 */ /* 0x0000620000001400 */
[----:B------:R-:W-:Y:S02]  /*2a30*/  VIADD R3, R6, 0xf3000000 ;  /* 0xf300000006037836 */ /* 0x000fe40000000000 */
[----:B------:R-:W-:-:S03]  /*2a40*/  VIADD R2, R2, 0x4808383c ;  /* 0x4808383c02027836 */ /* 0x000fc60000000000 */
[----:B------:R-:W-:Y:S01]  /*2a50*/  ISETP.GT.U32.AND P0, PT, R3, 0x727fffff, PT ;  /* 0x727fffff0300780c */ /* 0x000fe20003f04070 */
[----:B------:R-:W-:Y:S01]  /*2a60*/  IMAD.MOV.U32 R3, RZ, RZ, 0x30c90fdb ;  /* 0x30c90fdbff037424 */ /* 0x000fe200078e00ff */
[----:B------:R-:W-:-:S05]  /*2a70*/  I2FP.F32.U32 R2, R2 ;  /* 0x0000000200027245 */ /* 0x000fca0000201000 */
[----:B------:R-:W-:-:S06]  /*2a80*/  FFMA R10, R2, R3, 7.314590599882819788e-10 ;  /* 0x30490fdb020a7423 */ /* 0x000fcc0000000003 */
[----:B01----:R-:W-:Y:S05]  /*2a90*/  @!P0 BRA `(.L_x_13) ;  /* 0x0000000000148947 */ /* 0x003fea0003800000 */
[----:B------:R-:W-:Y:S01]  /*2aa0*/  IMAD.MOV.U32 R2, RZ, RZ, R6 ;  /* 0x000000ffff027224 */ /* 0x000fe200078e0006 */
[----:B------:R-:W-:-:S07]  /*2ab0*/  MOV R9, 0x2ad0 ;  /* 0x00002ad000097802 */ /* 0x000fce0000000f00 */
[----:B------:R-:W-:Y:S05]  /*2ac0*/  CALL.REL.NOINC `($__internal_0_$__cuda_sm20_sqrt_rn_f32_slowpath) ;  /* 0x0000000000b47944 */ /* 0x000fea0003c00000 */
[----:B------:R-:W-:Y:S01]  /*2ad0*/  IMAD.MOV.U32 R3, RZ, RZ, R2 ;  /* 0x000000ffff037224 */ /* 0x000fe200078e0002 */
[----:B------:R-:W-:Y:S06]  /*2ae0*/  BRA `(.L_x_14) ;  /* 0x0000000000107947 */ /* 0x000fec0003800000 */
.L_x_13:
[----:B------:R-:W-:Y:S01]  /*2af0*/  FMUL.FTZ R3, R6, R5 ;  /* 0x0000000506037220 */ /* 0x000fe20000410000 */
[----:B------:R-:W-:-:S03]  /*2b00*/  FMUL.FTZ R4, R5, 0.5 ;  /* 0x3f00000005047820 */ /* 0x000fc60000410000 */
[----:B------:R-:W-:-:S04]  /*2b10*/  FFMA R2, -R3, R3, R6 ;  /* 0x0000000303027223 */ /* 0x000fc80000000106 */
[----:B------:R-:W-:-:S07]  /*2b20*/  FFMA R3, R2, R4, R3 ;  /* 0x0000000402037223 */ /* 0x000fce0000000003 */
.L_x_14:
[----:B------:R-:W-:Y:S05]  /*2b30*/  BSYNC.RECONVERGENT B0 ;  /* 0x0000000000007941 */ /* 0x000fea0003800200 */
.L_x_12:
[----:B------:R-:W0:Y:S01]  /*2b40*/  LDCU UR4, c[0x0][0x388] ;  /* 0x00007100ff0477ac */ /* 0x000e220008000800 */
[----:B------:R-:W-:-:S06]  /*2b50*/  FMUL.RZ R4, R10, 0.15915493667125701904 ;  /* 0x3e22f9830a047820 */ /* 0x000fcc000040c000 */
[----:B------:R-:W1:Y:S01]  /*2b60*/  MUFU.SIN R4, R4 ;  /* 0x0000000400047308 */ /* 0x000e620000000400 */
[----:B0-----:R-:W-:Y:S01]  /*2b70*/  I2FP.F32.S32 R5, UR4 ;  /* 0x0000000400057c45 */ /* 0x001fe20008201400 */
[----:B------:R-:W-:Y:S02]  /*2b80*/  UMOV UR4, 0x40000000 ;  /* 0x4000000000047882 */ /* 0x000fe40000000000 */
[----:B------:R-:W-:-:S04]  /*2b90*/  IMAD.U32 R8, RZ, RZ, UR4 ;  /* 0x00000004ff087e24 */ /* 0x000fc8000f8e00ff */
[----:B------:R-:W0:Y:S01]  /*2ba0*/  MUFU.RCP R2, R5 ;  /* 0x0000000500027308 */ /* 0x000e220000001000 */
[----:B-1----:R-:W-:-:S07]  /*2bb0*/  FMUL R3, R4, R3 ;  /* 0x0000000304037220 */ /* 0x002fce0000400000 */
[----:B------:R-:W1:Y:S01]  /*2bc0*/  FCHK P0, R8, R5 ;  /* 0x0000000508007302 */ /* 0x000e620000000000 */
[----:B0-----:R-:W-:-:S04]  /*2bd0*/  FFMA R7, -R5, R2, 1 ;  /* 0x3f80000005077423 */ /* 0x001fc80000000102 */
[----:B------:R-:W-:-:S04]  /*2be0*/  FFMA R2, R2, R7, R2 ;  /* 0x0000000702027223 */ /* 0x000fc80000000002 */
[----:B------:R-:W-:-:S04]  /*2bf0*/  FFMA R6, R2, 2, RZ ;  /* 0x4000000002067823 */ /* 0x000fc800000000ff */
[----:B------:R-:W-:-:S04]  /*2c00*/  FFMA R7, -R5, R6, 2 ;  /* 0x4000000005077423 */ /* 0x000fc80000000106 */
[----:B------:R-:W-:Y:S01]  /*2c10*/  FFMA R2, R2, R7, R6 ;  /* 0x0000000702027223 */ /* 0x000fe20000000006 */
[----:B-1----:R-:W-:Y:S06]  /*2c20*/  @!P0 BRA `(.L_x_15) ;  /* 0x00000000000c8947 */ /* 0x002fec0003800000 */
[----:B------:R-:W-:-:S07]  /*2c30*/  MOV R4, 0x2c50 ;  /* 0x00002c5000047802 */ /* 0x000fce0000000f00 */
[----:B------:R-:W-:Y:S05]  /*2c40*/  CALL.REL.NOINC `($__internal_1_$__cuda_sm3x_div_rn_noftz_f32_slowpath) ;  /* 0x0000000000b07944 */ /* 0x000fea0003c00000 */
[----:B------:R-:W-:-:S07]  /*2c50*/  IMAD.MOV.U32 R2, RZ, RZ, R8 ;  /* 0x000000ffff027224 */ /* 0x000fce00078e0008 */
.L_x_15:
[----:B------:R-:W-:Y:S01]  /*2c60*/  VIADD R4, R2, 0xf3000000 ;  /* 0xf300000002047836 */ /* 0x000fe20000000000 */
[----:B------:R0:W1:Y:S04]  /*2c70*/  MUFU.RSQ R7, R2 ;  /* 0x0000000200077308 */ /* 0x0000680000001400 */
[----:B------:R-:W-:-:S13]  /*2c80*/  ISETP.GT.U32.AND P0, PT, R4, 0x727fffff, PT ;  /* 0x727fffff0400780c */ /* 0x000fda0003f04070 */
[----:B01----:R-:W-:Y:S05]  /*2c90*/  @!P0 BRA `(.L_x_16) ;  /* 0x0000000000148947 */ /* 0x003fea0003800000 */
[----:B------:R-:W-:Y:S01]  /*2ca0*/  BSSY.RECONVERGENT B0, `(.L_x_17) ;  /* 0x0000003000007945 */ /* 0x000fe20003800200 */
[----:B------:R-:W-:-:S07]  /*2cb0*/  MOV R9, 0x2cd0 ;  /* 0x00002cd000097802 */ /* 0x000fce0000000f00 */
[----:B------:R-:W-:Y:S05]  /*2cc0*/  CALL.REL.NOINC `($__internal_0_$__cuda_sm20_sqrt_rn_f32_slowpath) ;  /* 0x0000000000347944 */ /* 0x000fea0003c00000 */
[----:B------:R-:W-:Y:S05]  /*2cd0*/  BSYNC.RECONVERGENT B0 ;  /* 0x0000000000007941 */ /* 0x000fea0003800200 */
.L_x_17:
[----:B------:R-:W-:Y:S05]  /*2ce0*/  BRA `(.L_x_18) ;  /* 0x0000000000107947 */ /* 0x000fea0003800000 */
.L_x_16:
[C---:B------:R-:W-:Y:S01]  /*2cf0*/  FMUL.FTZ R5, R7.reuse, R2 ;  /* 0x0000000207057220 */ /* 0x040fe20000410000 */
[----:B------:R-:W-:-:S03]  /*2d00*/  FMUL.FTZ R4, R7, 0.5 ;  /* 0x3f00000007047820 */ /* 0x000fc60000410000 */
[----:B------:R-:W-:-:S04]  /*2d10*/  FFMA R2, -R5, R5, R2 ;  /* 0x0000000505027223 */ /* 0x000fc80000000102 */
[----:B------:R-:W-:-:S07]  /*2d20*/  FFMA R2, R2, R4, R5 ;  /* 0x0000000402027223 */ /* 0x000fce0000000005 */
.L_x_18:
[----:B------:R-:W0:Y:S01]  /*2d30*/  LDCU.64 UR4, c[0x0][0x380] ;  /* 0x00007000ff0477ac */ /* 0x000e220008000a00 */
[----:B------:R-:W-:Y:S01]  /*2d40*/  SHF.R.S32.HI R5, RZ, 0x1f, R0 ;  /* 0x0000001fff057819 */ /* 0x000fe20000011400 */
[----:B------:R-:W-:Y:S01]  /*2d50*/  FMUL R3, R3, R2 ;  /* 0x0000000203037220 */ /* 0x000fe20000400000 */
[----:B0-----:R-:W-:-:S04]  /*2d60*/  LEA R4, P0, R0, UR4, 0x2 ;  /* 0x0000000400047c11 */ /* 0x001fc8000f8010ff */
[----:B------:R-:W-:-:S05]  /*2d70*/  LEA.HI.X R5, R0, UR5, R5, 0x2, P0 ;  /* 0x0000000500057c11 */ /* 0x000fca00080f1405 */
[----:B------:R-:W-:Y:S01]  /*2d80*/  STG.E desc[UR6][R4.64], R3 ;  /* 0x0000000304007986 */ /* 0x000fe2000c101906 */
[----:B------:R-:W-:Y:S05]  /*2d90*/  EXIT ;  /* 0x000000000000794d */ /* 0x000fea0003800000 */
        .weak           $__internal_0_$__cuda_sm20_sqrt_rn_f32_slowpath
        .type           $__internal_0_$__cuda_sm20_sqrt_rn_f32_slowpath,@function
        .size           $__internal_0_$__cuda_sm20_sqrt_rn_f32_slowpath,($__internal_1_$__cuda_sm3x_div_rn_noftz_f32_slowpath - $__internal_0_$__cuda_sm20_sqrt_rn_f32_slowpath)
$__internal_0_$__cuda_sm20_sqrt_rn_f32_slowpath:
[----:B------:R-:W-:-:S13]  /*2da0*/  LOP3.LUT P0, RZ, R2, 0x7fffffff, RZ, 0xc0, !PT ;  /* 0x7fffffff02ff7812 */ /* 0x000fda000780c0ff */
[----:B------:R-:W-:Y:S01]  /*2db0*/  @!P0 IMAD.MOV.U32 R4, RZ, RZ, R2 ;  /* 0x000000ffff048224 */ /* 0x000fe200078e0002 */
[----:B------:R-:W-:Y:S06]  /*2dc0*/  @!P0 BRA `(.L_x_19) ;  /* 0x0000000000408947 */ /* 0x000fec0003800000 */
[----:B------:R-:W-:-:S13]  /*2dd0*/  FSETP.GEU.FTZ.AND P0, PT, R2, RZ, PT ;  /* 0x000000ff0200720b */ /* 0x000fda0003f1e000 */
[----:B------:R-:W-:Y:S01]  /*2de0*/  @!P0 IMAD.MOV.U32 R4, RZ, RZ, 0x7fffffff ;  /* 0x7fffffffff048424 */ /* 0x000fe200078e00ff */
[----:B------:R-:W-:Y:S06]  /*2df0*/  @!P0 BRA `(.L_x_19) ;  /* 0x0000000000348947 */ /* 0x000fec0003800000 */
[----:B------:R-:W-:-:S13]  /*2e00*/  FSETP.GTU.FTZ.AND P0, PT, |R2|, +INF , PT ;  /* 0x7f8000000200780b */ /* 0x000fda0003f1c200 */
[----:B------:R-:W-:Y:S01]  /*2e10*/  @P0 FADD.FTZ R4, R2, 1 ;  /* 0x3f80000002040421 */ /* 0x000fe20000010000 */
[----:B------:R-:W-:Y:S06]  /*2e20*/  @P0 BRA `(.L_x_19) ;  /* 0x0000000000280947 */ /* 0x000fec0003800000 */
[----:B------:R-:W-:-:S13]  /*2e30*/  FSETP.NEU.FTZ.AND P0, PT, |R2|, +INF , PT ;  /* 0x7f8000000200780b */ /* 0x000fda0003f1d200 */
[----:B------:R-:W-:-:S04]  /*2e40*/  @P0 FFMA R5, R2, 1.84467440737095516160e+19, RZ ;  /* 0x5f80000002050823 */ /* 0x000fc800000000ff */
[----:B------:R-:W0:Y:S02]  /*2e50*/  @P0 MUFU.RSQ R4, R5 ;  /* 0x0000000500040308 */ /* 0x000e240000001400 */
[----:B0-----:R-:W-:Y:S01]  /*2e60*/  @P0 FMUL.FTZ R6, R5, R4 ;  /* 0x0000000405060220 */ /* 0x001fe20000410000 */
[----:B------:R-:W-:Y:S01]  /*2e70*/  @P0 FMUL.FTZ R8, R4, 0.5 ;  /* 0x3f00000004080820 */ /* 0x000fe20000410000 */
[----:B------:R-:W-:Y:S02]  /*2e80*/  @!P0 IMAD.MOV.U32 R4, RZ, RZ, R2 ;  /* 0x000000ffff048224 */ /* 0x000fe400078e0002 */
[----:B------:R-:W-:-:S04]  /*2e90*/  @P0 FADD.FTZ R7, -R6, -RZ ;  /* 0x800000ff06070221 */ /* 0x000fc80000010100 */
[----:B------:R-:W-:-:S04]  /*2ea0*/  @P0 FFMA R7, R6, R7, R5 ;  /* 0x0000000706070223 */ /* 0x000fc80000000005 */
[----:B------:R-:W-:-:S04]  /*2eb0*/  @P0 FFMA R7, R7, R8, R6 ;  /* 0x0000000807070223 */ /* 0x000fc80000000006 */
[----:B------:R-:W-:-:S07]  /*2ec0*/  @P0 FMUL.FTZ R4, R7, 2.3283064365386962891e-10 ;  /* 0x2f80000007040820 */ /* 0x000fce0000410000 */
.L_x_19:
[----:B------:R-:W-:Y:S02]  /*2ed0*/  IMAD.MOV.U32 R2, RZ, RZ, R4 ;  /* 0x000000ffff027224 */ /* 0x000fe400078e0004 */
[----:B------:R-:W-:Y:S02]  /*2ee0*/  IMAD.MOV.U32 R4, RZ, RZ, R9 ;  /* 0x000000ffff047224 */ /* 0x000fe400078e0009 */
[----:B------:R-:W-:-:S04]  /*2ef0*/  IMAD.MOV.U32 R5, RZ, RZ, 0x0 ;  /* 0x00000000ff057424 */ /* 0x000fc800078e00ff */
[----:B------:R-:W-:Y:S05]  /*2f00*/  RET.REL.NODEC R4 `(_Z11init_matrixPfii) ;  /* 0xffffffd0043c7950 */ /* 0x000fea0003c3ffff */
        .weak           $__internal_1_$__cuda_sm3x_div_rn_noftz_f32_slowpath
        .type           $__internal_1_$__cuda_sm3x_div_rn_noftz_f32_slowpath,@function
        .size           $__internal_1_$__cuda_sm3x_div_rn_noftz_f32_slowpath,(.L_x_30 - $__internal_1_$__cuda_sm3x_div_rn_noftz_f32_slowpath)
$__internal_1_$__cuda_sm3x_div_rn_noftz_f32_slowpath:
[--C-:B------:R-:W-:Y:S01]  /*2f10*/  SHF.R.U32.HI R2, RZ, 0x17, R5.reuse ;  /* 0x00000017ff027819 */ /* 0x100fe20000011605 */
[----:B------:R-:W-:-:S03]  /*2f20*/  IMAD.MOV.U32 R8, RZ, RZ, R5 ;  /* 0x000000ffff087224 */ /* 0x000fc600078e0005 */
[----:B------:R-:W-:-:S05]  /*2f30*/  LOP3.LUT R6, R2, 0xff, RZ, 0xc0, !PT ;  /* 0x000000ff02067812 */ /* 0x000fca00078ec0ff */
[----:B------:R-:W-:-:S05]  /*2f40*/  VIADD R9, R6, 0xffffffff ;  /* 0xffffffff06097836 */ /* 0x000fca0000000000 */
[----:B------:R-:W-:-:S13]  /*2f50*/  ISETP.GT.U32.AND P0, PT, R9, 0xfd, PT ;  /* 0x000000fd0900780c */ /* 0x000fda0003f04070 */
[----:B------:R-:W-:Y:S01]  /*2f60*/  @!P0 IMAD.MOV.U32 R7, RZ, RZ, RZ ;  /* 0x000000ffff078224 */ /* 0x000fe200078e00ff */
[----:B------:R-:W-:Y:S06]  /*2f70*/  @!P0 BRA `(.L_x_20) ;  /* 0x0000000000408947 */ /* 0x000fec0003800000 */
[----:B------:R-:W-:Y:S01]  /*2f80*/  FSETP.GTU.FTZ.AND P0, PT, |R5|, +INF , PT ;  /* 0x7f8000000500780b */ /* 0x000fe20003f1c200 */
[----:B------:R-:W-:-:S12]  /*2f90*/  IMAD.MOV.U32 R2, RZ, RZ, R5 ;  /* 0x000000ffff027224 */ /* 0x000fd800078e0005 */
[----:B------:R-:W-:Y:S05]  /*2fa0*/  @P0 BRA `(.L_x_21) ;  /* 0x0000000400280947 */ /* 0x000fea0003800000 */
[----:B------:R-:W-:-:S05]  /*2fb0*/  IMAD.MOV.U32 R5, RZ, RZ, 0x40000000 ;  /* 0x40000000ff057424 */ /* 0x000fca00078e00ff */
[----:B------:R-:W-:-:S13]  /*2fc0*/  LOP3.LUT P0, RZ, R8, 0x7fffffff, R5, 0xc8, !PT ;  /* 0x7fffffff08ff7812 */ /* 0x000fda000780c805 */
[----:B------:R-:W-:Y:S05]  /*2fd0*/  @!P0 BRA `(.L_x_22) ;  /* 0x0000000400148947 */ /* 0x000fea0003800000 */
[----:B------:R-:W-:Y:S02]  /*2fe0*/  FSETP.NEU.FTZ.AND P0, PT, |R2|, +INF , PT ;  /* 0x7f8000000200780b */ /* 0x000fe40003f1d200 */
[----:B------:R-:W-:-:S04]  /*2ff0*/  LOP3.LUT P1, RZ, R5, 0x7fffffff, RZ, 0xc0, !PT ;  /* 0x7fffffff05ff7812 */ /* 0x000fc8000782c0ff */
[----:B------:R-:W-:-:S13]  /*3000*/  PLOP3.LUT P0, PT, P0, P1, PT, 0x2f, 0xf2 ;  /* 0x0000000000f2781c */ /* 0x000fda0000702577 */
[----:B------:R-:W-:Y:S05]  /*3010*/  @P0 BRA `(.L_x_23) ;  /* 0x0000000000fc0947 */ /* 0x000fea0003800000 */
[----:B------:R-:W-:-:S13]  /*3020*/  LOP3.LUT P0, RZ, R8, 0x7fffffff, RZ, 0xc0, !PT ;  /* 0x7fffffff08ff7812 */ /* 0x000fda000780c0ff */
[----:B------:R-:W-:Y:S05]  /*3030*/  @!P0 BRA `(.L_x_24) ;  /* 0x0000000000e88947 */ /* 0x000fea0003800000 */
[----:B------:R-:W-:Y:S01]  /*3040*/  ISETP.GE.AND P0, PT, R9, RZ, PT ;  /* 0x000000ff0900720c */ /* 0x000fe20003f06270 */
[----:B------:R-:W-:-:S12]  /*3050*/  IMAD.MOV.U32 R7, RZ, RZ, RZ ;  /* 0x000000ffff077224 */ /* 0x000fd800078e00ff */
[----:B------:R-:W-:Y:S01]  /*3060*/  @!P0 FFMA R8, R2, 1.84467440737095516160e+19, RZ ;  /* 0x5f80000002088823 */ /* 0x000fe200000000ff */
[----:B------:R-:W-:-:S07]  /*3070*/  @!P0 VIADD R7, R7, 0x40 ;  /* 0x0000004007078836 */ /* 0x000fce0000000000 */
.L_x_20:
[----:B------:R-:W-:Y:S01]  /*3080*/  LEA R5, R6, 0xc0800000, 0x17 ;  /* 0xc080000006057811 */ /* 0x000fe200078eb8ff */
[----:B------:R-:W-:Y:S01]  /*3090*/  UMOV UR4, 0x40000000 ;  /* 0x4000000000047882 */ /* 0x000fe20000000000 */
[----:B------:R-:W-:Y:S01]  /*30a0*/  IADD3 R6, PT, PT, R7, 0x80, -R6 ;  /* 0x0000008007067810 */ /* 0x000fe20007ffe806 */
[----:B------:R-:W-:Y:S02]  /*30b0*/  UIADD3 UR4, UPT, UPT, UR4, -0x800000, URZ ;  /* 0xff80000004047890 */ /* 0x000fe4000fffe0ff */
[----:B------:R-:W-:-:S04]  /*30c0*/  IMAD.IADD R5, R8, 0x1, -R5 ;  /* 0x0000000108057824 */ /* 0x000fc800078e0a05 */
[----:B------:R-:W0:Y:S01]  /*30d0*/  MUFU.RCP R2, R5 ;  /* 0x0000000500027308 */ /* 0x000e220000001000 */
[----:B------:R-:W-:-:S04]  /*30e0*/  FADD.FTZ R9, -R5, -RZ ;  /* 0x800000ff05097221 */ /* 0x000fc80000010100 */
[----:B0-----:R-:W-:-:S04]  /*30f0*/  FFMA R11, R2, R9, 1 ;  /* 0x3f800000020b7423 */ /* 0x001fc80000000009 */
[----:B------:R-:W-:-:S04]  /*3100*/  FFMA R2, R2, R11, R2 ;  /* 0x0000000b02027223 */ /* 0x000fc80000000002 */
[----:B------:R-:W-:-:S04]  /*3110*/  FFMA R8, R2, UR4, RZ ;  /* 0x0000000402087c23 */ /* 0x000fc800080000ff */
[----:B------:R-:W-:-:S04]  /*3120*/  FFMA R11, R9, R8, UR4 ;  /* 0x00000004090b7e23 */ /* 0x000fc80008000008 */
[----:B------:R-:W-:-:S04]  /*3130*/  FFMA R11, R2, R11, R8 ;  /* 0x0000000b020b7223 */ /* 0x000fc80000000008 */
[----:B------:R-:W-:-:S04]  /*3140*/  FFMA R10, R9, R11, UR4 ;  /* 0x00000004090a7e23 */ /* 0x000fc8000800000b */
[----:B------:R-:W-:-:S05]  /*3150*/  FFMA R8, R2, R10, R11 ;  /* 0x0000000a02087223 */ /* 0x000fca000000000b */
[----:B------:R-:W-:-:S04]  /*3160*/  SHF.R.U32.HI R5, RZ, 0x17, R8 ;  /* 0x00000017ff057819 */ /* 0x000fc80000011608 */
[----:B------:R-:W-:-:S05]  /*3170*/  LOP3.LUT R5, R5, 0xff, RZ, 0xc0, !PT ;  /* 0x000000ff05057812 */ /* 0x000fca00078ec0ff */
[----:B------:R-:W-:-:S04]  /*3180*/  IMAD.IADD R9, R5, 0x1, R6 ;  /* 0x0000000105097824 */ /* 0x000fc800078e0206 */
[----:B------:R-:W-:-:S05]  /*3190*/  VIADD R5, R9, 0xffffffff ;  /* 0xffffffff09057836 */ /* 0x000fca0000000000 */
[----:B------:R-:W-:-:S13]  /*31a0*/  ISETP.GE.U32.AND P0, PT, R5, 0xfe, PT ;  /* 0x000000fe0500780c */ /* 0x000fda0003f06070 */
[----:B------:R-:W-:Y:S05]  /*31b0*/  @!P0 BRA `(.L_x_25) ;  /* 0x0000000000808947 */ /* 0x000fea0003800000 */
[----:B------:R-:W-:-:S13]  /*31c0*/  ISETP.GT.AND P0, PT, R9, 0xfe, PT ;  /* 0x000000fe0900780c */ /* 0x000fda0003f04270 */
[----:B------:R-:W-:Y:S05]  /*31d0*/  @P0 BRA `(.L_x_26) ;  /* 0x00000000006c0947 */ /* 0x000fea0003800000 */
[----:B------:R-:W-:-:S13]  /*31e0*/  ISETP.GE.AND P0, PT, R9, 0x1, PT ;  /* 0x000000010900780c */ /* 0x000fda0003f06270 */
[----:B------:R-:W-:Y:S05]  /*31f0*/  @P0 BRA `(.L_x_27) ;  /* 0x0000000000980947 */ /* 0x000fea0003800000 */
[----:B------:R-:W-:Y:S02]  /*3200*/  ISETP.GE.AND P0, PT, R9, -0x18, PT ;  /* 0xffffffe80900780c */ /* 0x000fe40003f06270 */
[----:B------:R-:W-:-:S11]  /*3210*/  LOP3.LUT R8, R8, 0x80000000, RZ, 0xc0, !PT ;  /* 0x8000000008087812 */ /* 0x000fd600078ec0ff */
[----:B------:R-:W-:Y:S05]  /*3220*/  @!P0 BRA `(.L_x_27) ;  /* 0x00000000008c8947 */ /* 0x000fea0003800000 */
[CC--:B------:R-:W-:Y:S01]  /*3230*/  FFMA.RZ R5, R2.reuse, R10.reuse, R11 ;  /* 0x0000000a02057223 */ /* 0x0c0fe2000000c00b */
[C---:B------:R-:W-:Y:S01]  /*3240*/  VIADD R7, R9.reuse, 0x20 ;  /* 0x0000002009077836 */ /* 0x040fe20000000000 */
[C---:B------:R-:W-:Y:S02]  /*3250*/  ISETP.NE.AND P2, PT, R9.reuse, RZ, PT ;  /* 0x000000ff0900720c */ /* 0x040fe40003f45270 */
[----:B------:R-:W-:Y:S01]  /*3260*/  ISETP.NE.AND P1, PT, R9, RZ, PT ;  /* 0x000000ff0900720c */ /* 0x000fe20003f25270 */
[----:B------:R-:W-:Y:S01]  /*3270*/  IMAD.MOV R9, RZ, RZ, -R9 ;  /* 0x000000ffff097224 */ /* 0x000fe200078e0a09 */
[----:B------:R-:W-:Y:S01]  /*3280*/  LOP3.LUT R6, R5, 0x7fffff, RZ, 0xc0, !PT ;  /* 0x007fffff05067812 */ /* 0x000fe200078ec0ff */
[CCC-:B------:R-:W-:Y:S01]  /*3290*/  FFMA.RP R5, R2.reuse, R10.reuse, R11.reuse ;  /* 0x0000000a02057223 */ /* 0x1c0fe2000000800b */
[----:B------:R-:W-:Y:S02]  /*32a0*/  FFMA.RM R2, R2, R10, R11 ;  /* 0x0000000a02027223 */ /* 0x000fe4000000400b */
[----:B------:R-:W-:-:S03]  /*32b0*/  LOP3.LUT R6, R6, 0x800000, RZ, 0xfc, !PT ;  /* 0x0080000006067812 */ /* 0x000fc600078efcff */
[----:B------:R-:W-:Y:S02]  /*32c0*/  FSETP.NEU.FTZ.AND P0, PT, R5, R2, PT ;  /* 0x000000020500720b */ /* 0x000fe40003f1d000 */
[----:B------:R-:W-:Y:S02]  /*32d0*/  SHF.L.U32 R7, R6, R7, RZ ;  /* 0x0000000706077219 */ /* 0x000fe400000006ff */
[----:B------:R-:W-:Y:S02]  /*32e0*/  SEL R5, R9, RZ, P2 ;  /* 0x000000ff09057207 */ /* 0x000fe40001000000 */
[----:B------:R-:W-:Y:S02]  /*32f0*/  ISETP.NE.AND P1, PT, R7, RZ, P1 ;  /* 0x000000ff0700720c */ /* 0x000fe40000f25270 */
[----:B------:R-:W-:Y:S02]  /*3300*/  SHF.R.U32.HI R5, RZ, R5, R6 ;  /* 0x00000005ff057219 */ /* 0x000fe40000011606 */
[----:B------:R-:W-:-:S02]  /*3310*/  PLOP3.LUT P0, PT, P0, P1, PT, 0xf8, 0x8f ;  /* 0x00000000008f781c */ /* 0x000fc40000703f70 */
[----:B------:R-:W-:Y:S02]  /*3320*/  SHF.R.U32.HI R7, RZ, 0x1, R5 ;  /* 0x00000001ff077819 */ /* 0x000fe40000011605 */
[----:B------:R-:W-:-:S04]  /*3330*/  SEL R2, RZ, 0x1, !P0 ;  /* 0x00000001ff027807 */ /* 0x000fc80004000000 */
[----:B------:R-:W-:-:S04]  /*3340*/  LOP3.LUT R2, R2, 0x1, R7, 0xf8, !PT ;  /* 0x0000000102027812 */ /* 0x000fc800078ef807 */
[----:B------:R-:W-:-:S05]  /*3350*/  LOP3.LUT R2, R2, R5, RZ, 0xc0, !PT ;  /* 0x0000000502027212 */ /* 0x000fca00078ec0ff */
[----:B------:R-:W-:-:S05]  /*3360*/  IMAD.IADD R7, R7, 0x1, R2 ;  /* 0x0000000107077824 */ /* 0x000fca00078e0202 */
[----:B------:R-:W-:Y:S01]  /*3370*/  LOP3.LUT R8, R7, R8, RZ, 0xfc, !PT ;  /* 0x0000000807087212 */ /* 0x000fe200078efcff */
[----:B------:R-:W-:Y:S06]  /*3380*/  BRA `(.L_x_27) ;  /* 0x0000000000347947 */ /* 0x000fec0003800000 */
.L_x_26:
[----:B------:R-:W-:-:S04]  /*3390*/  LOP3.LUT R8, R8, 0x80000000, RZ, 0xc0, !PT ;  /* 0x8000000008087812 */ /* 0x000fc800078ec0ff */
[----:B------:R-:W-:Y:S01]  /*33a0*/  LOP3.LUT R8, R8, 0x7f800000, RZ, 0xfc, !PT ;  /* 0x7f80000008087812 */ /* 0x000fe200078efcff */
[----:B------:R-:W-:Y:S06]  /*33b0*/  BRA `(.L_x_27) ;  /* 0x0000000000287947 */ /* 0x000fec0003800000 */
.L_x_25:
[----:B------:R-:W-:Y:S01]  /*33c0*/  IMAD R8, R6, 0x800000, R8 ;  /* 0x0080000006087824 */ /* 0x000fe200078e0208 */
[----:B------:R-:W-:Y:S06]  /*33d0*/  BRA `(.L_x_27) ;  /* 0x0000000000207947 */ /* 0x000fec0003800000 */
.L_x_24:
[----:B------:R-:W-:-:S04]  /*33e0*/  LOP3.LUT R8, R8, 0x80000000, R5, 0x48, !PT ;  /* 0x8000000008087812 */ /* 0x000fc800078e4805 */
[----:B------:R-:W-:Y:S01]  /*33f0*/  LOP3.LUT R8, R8, 0x7f800000, RZ, 0xfc, !PT ;  /* 0x7f80000008087812 */ /* 0x000fe200078efcff */
[----:B------:R-:W-:Y:S06]  /*3400*/  BRA `(.L_x_27) ;  /* 0x0000000000147947 */ /* 0x000fec0003800000 */
.L_x_23:
[----:B------:R-:W-:Y:S01]  /*3410*/  LOP3.LUT R8, R8, 0x80000000, R5, 0x48, !PT ;  /* 0x8000000008087812 */ /* 0x000fe200078e4805 */
[----:B------:R-:W-:Y:S06]  /*3420*/  BRA `(.L_x_27) ;  /* 0x00000000000c7947 */ /* 0x000fec0003800000 */
.L_x_22:
[----:B------:R-:W0:Y:S01]  /*3430*/  MUFU.RSQ R8, -QNAN ;  /* 0xffc0000000087908 */ /* 0x000e220000001400 */
[----:B------:R-:W-:Y:S05]  /*3440*/  BRA `(.L_x_27) ;  /* 0x0000000000047947 */ /* 0x000fea0003800000 */
.L_x_21:
[----:B------:R-:W-:-:S07]  /*3450*/  FADD.FTZ R8, R2, 2 ;  /* 0x4000000002087421 */ /* 0x000fce0000010000 */
.L_x_27:
[----:B------:R-:W-:-:S04]  /*3460*/  IMAD.MOV.U32 R5, RZ, RZ, 0x0 ;  /* 0x00000000ff057424 */ /* 0x000fc800078e00ff */
[----:B0-----:R-:W-:Y:S05]  /*3470*/  RET.REL.NODEC R4 `(_Z11init_matrixPfii) ;  /* 0xffffffc804e07950 */ /* 0x001fea0003c3ffff */
.L_x_28:
        /* <DEDUP_REMOVED lines=16> */
.L_x_30:


//--------------------- .nv.global.init           --------------------------
	.section	.nv.global.init,"aw",@progbits
	.align	4
.nv.global.init:
	.type		mrg32k3aM1SubSeq,@object
	.size		mrg32k3aM1SubSeq,(mrg32k3aM2SubSeq - mrg32k3aM1SubSeq)
mrg32k3aM1SubSeq:
        /*0000*/ 	.byte	0x0b, 0xcc, 0xee, 0x04, 0x73, 0x29, 0x8b, 0x6f, 0xf6, 0x53, 0x03, 0xf6, 0x23, 0xf6, 0xea, 0xda
        /* <DEDUP_REMOVED lines=125> */
	.type		mrg32k3aM2SubSeq,@object
	.size		mrg32k3aM2SubSeq,(mrg32k3aM1 - mrg32k3aM2SubSeq)
mrg32k3aM2SubSeq:
        /* <DEDUP_REMOVED lines=126> */
	.type		mrg32k3aM1,@object
	.size		mrg32k3aM1,(mrg32k3aM1Seq - mrg32k3aM1)
mrg32k3aM1:
        /* <DEDUP_REMOVED lines=144> */
	.type		mrg32k3aM1Seq,@object
	.size		mrg32k3aM1Seq,(mrg32k3aM2 - mrg32k3aM1Seq)
mrg32k3aM1Seq:
        /* <DEDUP_REMOVED lines=144> */
	.type		mrg32k3aM2,@object
	.size		mrg32k3aM2,(mrg32k3aM2Seq - mrg32k3aM2)
mrg32k3aM2:
        /* <DEDUP_REMOVED lines=144> */
	.type		mrg32k3aM2Seq,@object
	.size		mrg32k3aM2Seq,(precalc_xorwow_matrix - mrg32k3aM2Seq)
mrg32k3aM2Seq:
        /* <DEDUP_REMOVED lines=144> */
	.type		precalc_xorwow_matrix,@object
	.size		precalc_xorwow_matrix,(precalc_xorwow_offset_matrix - precalc_xorwow_matrix)
precalc_xorwow_matrix:
        /* <DEDUP_REMOVED lines=6400> */
	.type		precalc_xorwow_offset_matrix,@object
	.size		precalc_xorwow_offset_matrix,(.L_1 - precalc_xorwow_offset_matrix)
precalc_xorwow_offset_matrix:
        /* <DEDUP_REMOVED lines=6400> */
.L_1:


//--------------------- .nv.shared.reserved.0     --------------------------
	.section	.nv.shared.reserved.0,"aw",@nobits
	.weak		__nv_reservedSMEM_offset_0_alias
	.size		__nv_reservedSMEM_offset_0_alias, 0, 64
	.other		__nv_reservedSMEM_offset_0_alias,@"STO_CUDA_RESERVED_SHARED STV_DEFAULT"
__nv_reservedSMEM_offset_0_alias:
	.zero		0
	.zero		64


//--------------------- .nv.constant0._Z4reluPfS_ii --------------------------
	.section	.nv.constant0._Z4reluPfS_ii,"a",@progbits
	.sectionflags	@""
	.align	4
.nv.constant0._Z4reluPfS_ii:
	.zero		920


//--------------------- .nv.constant0._Z11init_matrixPfii --------------------------
	.section	.nv.constant0._Z11init_matrixPfii,"a",@progbits
	.sectionflags	@""
	.align	4
.nv.constant0._Z11init_matrixPfii:
	.zero		912


//--------------------- SYMBOLS --------------------------

	.type		.nv.reservedSmem.offset0,@object
	.size		.nv.reservedSmem.offset0,0x4
